// auto-generated by cutlass_sweep.gemm — config: {"arch": "sm_90", "cluster_m": 1, "cluster_n": 1, "dtype": "e5m2", "dtype_b": "e5m2", "layout": "nt", "stages": 5, "tile_k": 32, "tile_m": 128, "tile_n": 128}
#include "cutlass/cutlass.h"
#include "cutlass/gemm/collective/collective_builder.hpp"
#include "cutlass/gemm/device/gemm_universal_adapter.h"
#include "cutlass/gemm/kernel/gemm_universal.hpp"
#include "cutlass/epilogue/collective/collective_builder.hpp"

using ElemA = cutlass::float_e5m2_t;
using ElemB = cutlass::float_e5m2_t;
using ElemCD = cutlass::float_e5m2_t;
using Acc  = float;
using TileShape    = cute::Shape<cute::_128, cute::_128, cute::_32>;
using ClusterShape = cute::Shape<cute::_1, cute::_1, cute::_1>;

using CollectiveEpilogue = typename cutlass::epilogue::collective::CollectiveBuilder<
    cutlass::arch::Sm90, cutlass::arch::OpClassTensorOp,
    TileShape, ClusterShape,
    cutlass::epilogue::collective::EpilogueTileAuto,
    Acc, Acc,
    ElemCD, cutlass::layout::RowMajor, 128 / cutlass::sizeof_bits<ElemCD>::value,
    ElemCD, cutlass::layout::RowMajor, 128 / cutlass::sizeof_bits<ElemCD>::value,
    cutlass::epilogue::collective::EpilogueScheduleAuto
  >::CollectiveOp;

using CollectiveMainloop = typename cutlass::gemm::collective::CollectiveBuilder<
    cutlass::arch::Sm90, cutlass::arch::OpClassTensorOp,
    ElemA, cutlass::layout::RowMajor, 128 / cutlass::sizeof_bits<ElemA>::value,
    ElemB, cutlass::layout::ColumnMajor, 128 / cutlass::sizeof_bits<ElemB>::value,
    Acc,
    TileShape, ClusterShape,
    cutlass::gemm::collective::StageCount<5>,
    cutlass::gemm::collective::KernelScheduleAuto
  >::CollectiveOp;

using GemmKernel = cutlass::gemm::kernel::GemmUniversal<
    cute::Shape<int,int,int,int>,
    CollectiveMainloop,
    CollectiveEpilogue
>;
using Gemm = cutlass::gemm::device::GemmUniversalAdapter<GemmKernel>;

// Force the device kernel symbol into the cubin without needing a host main.
auto* _anchor = &cutlass::device_kernel<GemmKernel>;


// ===== COMPILED SASS (sm_90a) =====

	.target	sm_90a

	.elftype	@"ET_EXEC"


//--------------------- .note.nv.tkinfo           --------------------------
	.section	.note.nv.tkinfo,"",@"SHT_NOTE"
	.sectionflags	@"SHF_NOTE_NV_TKINFO"
	.tkinfo
        /*0018*/ 	.word	0x00000002
        /*0030*/ 	.string	""
        /*0030*/ 	.string	"ptxas"
        /*0030*/ 	.string	"Cuda compilation tools, release 13.0, V13.0.88"
        /*0030*/ 	.string	"Build cuda_13.0.r13.0/compiler.36424714_0"
        /*0030*/ 	.string	"-arch sm_90a -m 64 "



//--------------------- .note.nv.cuinfo           --------------------------
	.section	.note.nv.cuinfo,"",@"SHT_NOTE"
	.sectionflags	@"SHF_NOTE_NV_CUINFO"
        /*0018*/ 	.short	0x0002
        /*001a*/ 	.short	0x005a
        /*001c*/ 	.short	0x0082
	.zero		2


//--------------------- .nv.info                  --------------------------
	.section	.nv.info,"",@"SHT_CUDA_INFO"
	.align	4


	//----- nvinfo : EIATTR_REGCOUNT
	.align		4
        /*0000*/ 	.byte	0x04, 0x2f
        /*0002*/ 	.short	(.L_12 - .L_11)
	.align		4
.L_11:
        /*0004*/ 	.word	index@(_ZN7cutlass13device_kernelINS_4gemm6kernel13GemmUniversalIN4cute5tupleIJiiiiEEENS1_10collective13CollectiveMmaINS1_37MainloopSm90TmaGmmaWarpSpecializedFP8ILi5ENS5_IJNS4_1CILi1EEESB_SB_EEENS1_35KernelTmaWarpSpecializedCooperativeEEENS5_IJNSA_ILi128EEESF_NSA_ILi32EEEEEENS_12float_e5m2_tENS5_IJlSB_lEEESI_SJ_NS4_8TiledMMAINS4_8MMA_AtomIJNS4_4SM904GMMA31MMA_64x128x32_F32E5M2E5M2_SS_TNILNSN_7ScaleInE1ELSP_1EEEEEENS4_6LayoutINS5_IJNSA_ILi2EEESB_SB_EEENS5_IJSB_NSA_ILi0EEESV_EEEEENS5_IJNS4_10UnderscoreESY_SY_EEEEENS4_13SM90_TMA_LOADENS4_14ComposedLayoutINS4_7SwizzleILi1ELi4ELi3EEENS4_18smem_ptr_flag_bitsILi8EEENSS_INS5_IJNSA_ILi8EEESG_EEENS5_IJSG_SB_EEEEEEEvNS4_8identityES11_S1B_vS1C_EENS_8epilogue10collective6detail29Sm90TmaWarpSpecializedAdapterINS1F_15DefaultEpilogueISI_SJ_SJ_NS1E_6thread17LinearCombinationISI_Li1EffLNS1J_9ScaleType4KindE0ELNS_15FloatRoundStyleE2ESI_EENS1_15EpilogueDefaultEEEEEvvEEEEvNT_6ParamsE)
        /*0008*/ 	.word	0x000000a8


	//----- nvinfo : EIATTR_FRAME_SIZE
	.align		4
.L_12:
        /*000c*/ 	.byte	0x04, 0x11
        /*000e*/ 	.short	(.L_14 - .L_13)
	.align		4
.L_13:
        /*0010*/ 	.word	index@(_ZN7cutlass13device_kernelINS_4gemm6kernel13GemmUniversalIN4cute5tupleIJiiiiEEENS1_10collective13CollectiveMmaINS1_37MainloopSm90TmaGmmaWarpSpecializedFP8ILi5ENS5_IJNS4_1CILi1EEESB_SB_EEENS1_35KernelTmaWarpSpecializedCooperativeEEENS5_IJNSA_ILi128EEESF_NSA_ILi32EEEEEENS_12float_e5m2_tENS5_IJlSB_lEEESI_SJ_NS4_8TiledMMAINS4_8MMA_AtomIJNS4_4SM904GMMA31MMA_64x128x32_F32E5M2E5M2_SS_TNILNSN_7ScaleInE1ELSP_1EEEEEENS4_6LayoutINS5_IJNSA_ILi2EEESB_SB_EEENS5_IJSB_NSA_ILi0EEESV_EEEEENS5_IJNS4_10UnderscoreESY_SY_EEEEENS4_13SM90_TMA_LOADENS4_14ComposedLayoutINS4_7SwizzleILi1ELi4ELi3EEENS4_18smem_ptr_flag_bitsILi8EEENSS_INS5_IJNSA_ILi8EEESG_EEENS5_IJSG_SB_EEEEEEEvNS4_8identityES11_S1B_vS1C_EENS_8epilogue10collective6detail29Sm90TmaWarpSpecializedAdapterINS1F_15DefaultEpilogueISI_SJ_SJ_NS1E_6thread17LinearCombinationISI_Li1EffLNS1J_9ScaleType4KindE0ELNS_15FloatRoundStyleE2ESI_EENS1_15EpilogueDefaultEEEEEvvEEEEvNT_6ParamsE)
        /*0014*/ 	.word	0x00000000


	//----- nvinfo : EIATTR_MIN_STACK_SIZE
	.align		4
.L_14:
        /*0018*/ 	.byte	0x04, 0x12
        /*001a*/ 	.short	(.L_16 - .L_15)
	.align		4
.L_15:
        /*001c*/ 	.word	index@(_ZN7cutlass13device_kernelINS_4gemm6kernel13GemmUniversalIN4cute5tupleIJiiiiEEENS1_10collective13CollectiveMmaINS1_37MainloopSm90TmaGmmaWarpSpecializedFP8ILi5ENS5_IJNS4_1CILi1EEESB_SB_EEENS1_35KernelTmaWarpSpecializedCooperativeEEENS5_IJNSA_ILi128EEESF_NSA_ILi32EEEEEENS_12float_e5m2_tENS5_IJlSB_lEEESI_SJ_NS4_8TiledMMAINS4_8MMA_AtomIJNS4_4SM904GMMA31MMA_64x128x32_F32E5M2E5M2_SS_TNILNSN_7ScaleInE1ELSP_1EEEEEENS4_6LayoutINS5_IJNSA_ILi2EEESB_SB_EEENS5_IJSB_NSA_ILi0EEESV_EEEEENS5_IJNS4_10UnderscoreESY_SY_EEEEENS4_13SM90_TMA_LOADENS4_14ComposedLayoutINS4_7SwizzleILi1ELi4ELi3EEENS4_18smem_ptr_flag_bitsILi8EEENSS_INS5_IJNSA_ILi8EEESG_EEENS5_IJSG_SB_EEEEEEEvNS4_8identityES11_S1B_vS1C_EENS_8epilogue10collective6detail29Sm90TmaWarpSpecializedAdapterINS1F_15DefaultEpilogueISI_SJ_SJ_NS1E_6thread17LinearCombinationISI_Li1EffLNS1J_9ScaleType4KindE0ELNS_15FloatRoundStyleE2ESI_EENS1_15EpilogueDefaultEEEEEvvEEEEvNT_6ParamsE)
        /*0020*/ 	.word	0x00000000
.L_16:


//--------------------- .nv.compat                --------------------------
	.section	.nv.compat,"",@"SHT_CUDA_COMPAT_INFO"
	.align	4
        /*0000*/ 	.byte	0x02, 0x09, 0x01, 0x00, 0x02, 0x02, 0x04, 0x00, 0x02, 0x05, 0x05, 0x00, 0x03, 0x07, 0x01, 0x01
        /*0010*/ 	.byte	0x02, 0x03, 0x01, 0x00, 0x02, 0x06, 0x01, 0x00, 0x04, 0x0b, 0x08, 0x00, 0x00, 0x00, 0x00, 0x00
        /*0020*/ 	.byte	0x00, 0x00, 0x00, 0x00


//--------------------- .nv.info._ZN7cutlass13device_kernelINS_4gemm6kernel13GemmUniversalIN4cute5tupleIJiiiiEEENS1_10collective13CollectiveMmaINS1_37MainloopSm90TmaGmmaWarpSpecializedFP8ILi5ENS5_IJNS4_1CILi1EEESB_SB_EEENS1_35KernelTmaWarpSpecializedCooperativeEEENS5_IJNSA_ILi128EEESF_NSA_ILi32EEEEEENS_12float_e5m2_tENS5_IJlSB_lEEESI_SJ_NS4_8TiledMMAINS4_8MMA_AtomIJNS4_4SM904GMMA31MMA_64x128x32_F32E5M2E5M2_SS_TNILNSN_7ScaleInE1ELSP_1EEEEEENS4_6LayoutINS5_IJNSA_ILi2EEESB_SB_EEENS5_IJSB_NSA_ILi0EEESV_EEEEENS5_IJNS4_10UnderscoreESY_SY_EEEEENS4_13SM90_TMA_LOADENS4_14ComposedLayoutINS4_7SwizzleILi1ELi4ELi3EEENS4_18smem_ptr_flag_bitsILi8EEENSS_INS5_IJNSA_ILi8EEESG_EEENS5_IJSG_SB_EEEEEEEvNS4_8identityES11_S1B_vS1C_EENS_8epilogue10collective6detail29Sm90TmaWarpSpecializedAdapterINS1F_15DefaultEpilogueISI_SJ_SJ_NS1E_6thread17LinearCombinationISI_Li1EffLNS1J_9ScaleType4KindE0ELNS_15FloatRoundStyleE2ESI_EENS1_15EpilogueDefaultEEEEEvvEEEEvNT_6ParamsE --------------------------
	.section	.nv.info._ZN7cutlass13device_kernelINS_4gemm6kernel13GemmUniversalIN4cute5tupleIJiiiiEEENS1_10collective13CollectiveMmaINS1_37MainloopSm90TmaGmmaWarpSpecializedFP8ILi5ENS5_IJNS4_1CILi1EEESB_SB_EEENS1_35KernelTmaWarpSpecializedCooperativeEEENS5_IJNSA_ILi128EEESF_NSA_ILi32EEEEEENS_12float_e5m2_tENS5_IJlSB_lEEESI_SJ_NS4_8TiledMMAINS4_8MMA_AtomIJNS4_4SM904GMMA31MMA_64x128x32_F32E5M2E5M2_SS_TNILNSN_7ScaleInE1ELSP_1EEEEEENS4_6LayoutINS5_IJNSA_ILi2EEESB_SB_EEENS5_IJSB_NSA_ILi0EEESV_EEEEENS5_IJNS4_10UnderscoreESY_SY_EEEEENS4_13SM90_TMA_LOADENS4_14ComposedLayoutINS4_7SwizzleILi1ELi4ELi3EEENS4_18smem_ptr_flag_bitsILi8EEENSS_INS5_IJNSA_ILi8EEESG_EEENS5_IJSG_SB_EEEEEEEvNS4_8identityES11_S1B_vS1C_EENS_8epilogue10collective6detail29Sm90TmaWarpSpecializedAdapterINS1F_15DefaultEpilogueISI_SJ_SJ_NS1E_6thread17LinearCombinationISI_Li1EffLNS1J_9ScaleType4KindE0ELNS_15FloatRoundStyleE2ESI_EENS1_15EpilogueDefaultEEEEEvvEEEEvNT_6ParamsE,"",@"SHT_CUDA_INFO"
	.sectionflags	@""
	.align	4


	//----- nvinfo : EIATTR_CUDA_API_VERSION
	.align		4
        /*0000*/ 	.byte	0x04, 0x37
        /*0002*/ 	.short	(.L_18 - .L_17)
.L_17:
        /*0004*/ 	.word	0x00000082


	//----- nvinfo : EIATTR_KPARAM_INFO
	.align		4
.L_18:
        /*0008*/ 	.byte	0x04, 0x17
        /*000a*/ 	.short	(.L_20 - .L_19)
.L_19:
        /*000c*/ 	.word	0x00000000
        /*0010*/ 	.short	0x0000
        /*0012*/ 	.short	0x0070
        /*0014*/ 	.byte	0x00, 0xf0, 0x01, 0x10


	//----- nvinfo : EIATTR_SPARSE_MMA_MASK
	.align		4
.L_20:
        /*0018*/ 	.byte	0x03, 0x50
        /*001a*/ 	.short	0x0000


	//----- nvinfo : EIATTR_MAXREG_COUNT
	.align		4
        /*001c*/ 	.byte	0x03, 0x1b
        /*001e*/ 	.short	0x00a8


	//----- nvinfo : EIATTR_NUM_BARRIERS
	.align		4
        /*0020*/ 	.byte	0x02, 0x4c
        /*0022*/ 	.byte	0x01
	.zero		1


	//----- nvinfo : EIATTR_MERCURY_ISA_VERSION
	.align		4
        /*0024*/ 	.byte	0x03, 0x5f
        /*0026*/ 	.short	0x0101


	//----- nvinfo : EIATTR_INT_WARP_WIDE_INSTR_OFFSETS
	.align		4
        /*0028*/ 	.byte	0x04, 0x31
        /*002a*/ 	.short	(.L_22 - .L_21)


	//   ....[0]....
.L_21:
        /*002c*/ 	.word	0x000003f0


	//   ....[1]....
        /*0030*/ 	.word	0x00000400


	//   ....[2]....
        /*0034*/ 	.word	0x000004f0


	//----- nvinfo : EIATTR_COOP_GROUP_MASK_REGIDS
	.align		4
.L_22:
        /*0038*/ 	.byte	0x04, 0x29
        /*003a*/ 	.short	(.L_24 - .L_23)


	//   ....[0]....
.L_23:
        /*003c*/ 	.word	0xffffffff


	//   ....[1]....
        /*0040*/ 	.word	0xffffffff


	//   ....[2]....
        /*0044*/ 	.word	0xffffffff


	//   ....[3]....
        /*0048*/ 	.word	0xffffffff


	//   ....[4]....
        /*004c*/ 	.word	0xffffffff


	//----- nvinfo : EIATTR_COOP_GROUP_INSTR_OFFSETS
	.align		4
.L_24:
        /*0050*/ 	.byte	0x04, 0x28
        /*0052*/ 	.short	(.L_26 - .L_25)


	//   ....[0]....
.L_25:
        /*0054*/ 	.word	0x00000060


	//   ....[1]....
        /*0058*/ 	.word	0x00000070


	//   ....[2]....
        /*005c*/ 	.word	0x00000130


	//   ....[3]....
        /*0060*/ 	.word	0x000002e0


	//   ....[4]....
        /*0064*/ 	.word	0x00000fe0


	//----- nvinfo : EIATTR_REG_RECONFIG
	.align		4
.L_26:
        /*0068*/ 	.byte	0x01, 0x54
	.zero		2


	//----- nvinfo : EIATTR_MBARRIER_INSTR_OFFSETS
	.align		4
        /*006c*/ 	.byte	0x04, 0x39
        /*006e*/ 	.short	(.L_28 - .L_27)


	//   ....[0]....
.L_27:
        /*0070*/ 	.word	0x00000230
        /*0074*/ 	.word	0x000000ff
        /*0078*/ 	.word	0x00000000
        /*007c*/ 	.short	0x0100
        /*007e*/ 	.byte	0x08
	.zero		1


	//   ....[1]....
        /*0080*/ 	.word	0x00000240
        /*0084*/ 	.word	0x000000ff
        /*0088*/ 	.word	0x00000028
        /*008c*/ 	.short	0x0100
        /*008e*/ 	.byte	0x08
	.zero		1


	//   ....[2]....
        /*0090*/ 	.word	0x00000250
        /*0094*/ 	.word	0x000000ff
        /*0098*/ 	.word	0x00000008
        /*009c*/ 	.short	0x0100
        /*009e*/ 	.byte	0x08
	.zero		1


	//   ....[3]....
        /*00a0*/ 	.word	0x00000260
        /*00a4*/ 	.word	0x000000ff
        /*00a8*/ 	.word	0x00000030
        /*00ac*/ 	.short	0x0100
        /*00ae*/ 	.byte	0x08
	.zero		1


	//   ....[4]....
        /*00b0*/ 	.word	0x00000270
        /*00b4*/ 	.word	0x000000ff
        /*00b8*/ 	.word	0x00000010
        /*00bc*/ 	.short	0x0100
        /*00be*/ 	.byte	0x08
	.zero		1


	//   ....[5]....
        /*00c0*/ 	.word	0x00000280
        /*00c4*/ 	.word	0x000000ff
        /*00c8*/ 	.word	0x00000038
        /*00cc*/ 	.short	0x0100
        /*00ce*/ 	.byte	0x08
	.zero		1


	//   ....[6]....
        /*00d0*/ 	.word	0x00000290
        /*00d4*/ 	.word	0x000000ff
        /*00d8*/ 	.word	0x00000018
        /*00dc*/ 	.short	0x0100
        /*00de*/ 	.byte	0x08
	.zero		1


	//   ....[7]....
        /*00e0*/ 	.word	0x000002a0
        /*00e4*/ 	.word	0x000000ff
        /*00e8*/ 	.word	0x00000040
        /*00ec*/ 	.short	0x0100
        /*00ee*/ 	.byte	0x08
	.zero		1


	//   ....[8]....
        /*00f0*/ 	.word	0x000002b0
        /*00f4*/ 	.word	0x000000ff
        /*00f8*/ 	.word	0x00000020
        /*00fc*/ 	.short	0x0100
        /*00fe*/ 	.byte	0x08
	.zero		1


	//   ....[9]....
        /*0100*/ 	.word	0x000002c0
        /*0104*/ 	.word	0x000000ff
        /*0108*/ 	.word	0x00000048
        /*010c*/ 	.short	0x0100
        /*010e*/ 	.byte	0x08
	.zero		1


	//   ....[10]....
        /*0110*/ 	.word	0x00000540
        /*0114*/ 	.word	0x000000ff
        /*0118*/ 	.word	0x00000060
        /*011c*/ 	.short	0x0100
        /*011e*/ 	.byte	0x06
	.zero		1


	//   ....[11]....
        /*0120*/ 	.word	0x000005a0
        /*0124*/ 	.word	0x000000ff
        /*0128*/ 	.word	0x00000068
        /*012c*/ 	.short	0x0100
        /*012e*/ 	.byte	0x06
	.zero		1


	//   ....[12]....
        /*0130*/ 	.word	0x00001510
        /*0134*/ 	.word	0x000000ff
        /*0138*/ 	.word	0x00000000
        /*013c*/ 	.short	0x010a
        /*013e*/ 	.byte	0x06
	.zero		1


	//   ....[13]....
        /*0140*/ 	.word	0x00001550
        /*0144*/ 	.word	0x000000ff
        /*0148*/ 	.word	0x00000000
        /*014c*/ 	.short	0x010a
        /*014e*/ 	.byte	0x06
	.zero		1


	//   ....[14]....
        /*0150*/ 	.word	0x00001e30
        /*0154*/ 	.word	0x000000ff
        /*0158*/ 	.word	0x00000000
        /*015c*/ 	.short	0x010a
        /*015e*/ 	.byte	0x0c
	.zero		1


	//   ....[15]....
        /*0160*/ 	.word	0x00001e70
        /*0164*/ 	.word	0x000000ff
        /*0168*/ 	.word	0x00000000
        /*016c*/ 	.short	0x010a
        /*016e*/ 	.byte	0x0c
	.zero		1


	//   ....[16]....
        /*0170*/ 	.word	0x00002450
        /*0174*/ 	.word	0x000000ff
        /*0178*/ 	.word	0x00000000
        /*017c*/ 	.short	0x0101
        /*017e*/ 	.byte	0x08
	.zero		1


	//   ....[17]....
        /*0180*/ 	.word	0x00002aa0
        /*0184*/ 	.word	0x000000ff
        /*0188*/ 	.word	0x00000000
        /*018c*/ 	.short	0x0101
        /*018e*/ 	.byte	0x08
	.zero		1


	//   ....[18]....
        /*0190*/ 	.word	0x00008430
        /*0194*/ 	.word	0x00000013
        /*0198*/ 	.word	0x00000028
        /*019c*/ 	.short	0x010a
        /*019e*/ 	.byte	0x3f
	.zero		1


	//   ....[19]....
        /*01a0*/ 	.word	0x000087b0
        /*01a4*/ 	.word	0x00000008
        /*01a8*/ 	.word	0x00000068
        /*01ac*/ 	.short	0x0101
        /*01ae*/ 	.byte	0x3f
	.zero		1


	//   ....[20]....
        /*01b0*/ 	.word	0x00008ec0
        /*01b4*/ 	.word	0x00000006
        /*01b8*/ 	.word	0x00000000
        /*01bc*/ 	.short	0x010a
        /*01be*/ 	.byte	0x3f
	.zero		1


	//   ....[21]....
        /*01c0*/ 	.word	0x00008f40
        /*01c4*/ 	.word	0x00000007
        /*01c8*/ 	.word	0x00000000
        /*01cc*/ 	.short	0x010a
        /*01ce*/ 	.byte	0x3f
	.zero		1


	//   ....[22]....
        /*01d0*/ 	.word	0x00008fd0
        /*01d4*/ 	.word	0x0000000a
        /*01d8*/ 	.word	0x00000000
        /*01dc*/ 	.short	0x010a
        /*01de*/ 	.byte	0x3f
	.zero		1


	//   ....[23]....
        /*01e0*/ 	.word	0x00009060
        /*01e4*/ 	.word	0x0000000b
        /*01e8*/ 	.word	0x00000000
        /*01ec*/ 	.short	0x010a
        /*01ee*/ 	.byte	0x3f
	.zero		1


	//   ....[24]....
        /*01f0*/ 	.word	0x000090f0
        /*01f4*/ 	.word	0x00000003
        /*01f8*/ 	.word	0x00000000
        /*01fc*/ 	.short	0x010a
        /*01fe*/ 	.byte	0x3f
	.zero		1


	//   ....[25]....
        /*0200*/ 	.word	0x00009160
        /*0204*/ 	.word	0x0000000b
        /*0208*/ 	.word	0x00000000
        /*020c*/ 	.short	0x010a
        /*020e*/ 	.byte	0x3f
	.zero		1


	//   ....[26]....
        /*0210*/ 	.word	0x000091c0
        /*0214*/ 	.word	0x0000008c
        /*0218*/ 	.word	0x00000000
        /*021c*/ 	.short	0x010a
        /*021e*/ 	.byte	0x3f
	.zero		1


	//   ....[27]....
        /*0220*/ 	.word	0x00009290
        /*0224*/ 	.word	0x00000013
        /*0228*/ 	.word	0x00000028
        /*022c*/ 	.short	0x010a
        /*022e*/ 	.byte	0x3f
	.zero		1


	//   ....[28]....
        /*0230*/ 	.word	0x00009370
        /*0234*/ 	.word	0x00000006
        /*0238*/ 	.word	0x00000000
        /*023c*/ 	.short	0x010a
        /*023e*/ 	.byte	0x3f
	.zero		1


	//   ....[29]....
        /*0240*/ 	.word	0x000093c0
        /*0244*/ 	.word	0x00000007
        /*0248*/ 	.word	0x00000000
        /*024c*/ 	.short	0x010a
        /*024e*/ 	.byte	0x3f
	.zero		1


	//   ....[30]....
        /*0250*/ 	.word	0x00009410
        /*0254*/ 	.word	0x0000000a
        /*0258*/ 	.word	0x00000000
        /*025c*/ 	.short	0x010a
        /*025e*/ 	.byte	0x3f
	.zero		1


	//   ....[31]....
        /*0260*/ 	.word	0x00009460
        /*0264*/ 	.word	0x0000000b
        /*0268*/ 	.word	0x00000000
        /*026c*/ 	.short	0x010a
        /*026e*/ 	.byte	0x3f
	.zero		1


	//----- nvinfo : EIATTR_NUM_MBARRIERS
	.align		4
.L_28:
        /*0270*/ 	.byte	0x03, 0x38
        /*0272*/ 	.short	0x000c


	//----- nvinfo : EIATTR_EXIT_INSTR_OFFSETS
	.align		4
        /*0274*/ 	.byte	0x04, 0x1c
        /*0276*/ 	.short	(.L_30 - .L_29)


	//   ....[0]....
.L_29:
        /*0278*/ 	.word	0x000005f0


	//   ....[1]....
        /*027c*/ 	.word	0x00000eb0


	//   ....[2]....
        /*0280*/ 	.word	0x00007aa0


	//   ....[3]....
        /*0284*/ 	.word	0x000080d0


	//   ....[4]....
        /*0288*/ 	.word	0x00009140


	//----- nvinfo : EIATTR_MAX_THREADS
	.align		4
.L_30:
        /*028c*/ 	.byte	0x04, 0x05
        /*028e*/ 	.short	(.L_32 - .L_31)
.L_31:
        /*0290*/ 	.word	0x00000180
        /*0294*/ 	.word	0x00000001
        /*0298*/ 	.word	0x00000001


	//----- nvinfo : EIATTR_CRS_STACK_SIZE
	.align		4
.L_32:
        /*029c*/ 	.byte	0x04, 0x1e
        /*029e*/ 	.short	(.L_34 - .L_33)
.L_33:
        /*02a0*/ 	.word	0x00000000


	//----- nvinfo : EIATTR_CBANK_PARAM_SIZE
	.align		4
.L_34:
        /*02a4*/ 	.byte	0x03, 0x19
        /*02a6*/ 	.short	0x0470


	//----- nvinfo : EIATTR_PARAM_CBANK
	.align		4
        /*02a8*/ 	.byte	0x04, 0x0a
        /*02aa*/ 	.short	(.L_36 - .L_35)
	.align		4
.L_35:
        /*02ac*/ 	.word	index@(.nv.constant0._ZN7cutlass13device_kernelINS_4gemm6kernel13GemmUniversalIN4cute5tupleIJiiiiEEENS1_10collective13CollectiveMmaINS1_37MainloopSm90TmaGmmaWarpSpecializedFP8ILi5ENS5_IJNS4_1CILi1EEESB_SB_EEENS1_35KernelTmaWarpSpecializedCooperativeEEENS5_IJNSA_ILi128EEESF_NSA_ILi32EEEEEENS_12float_e5m2_tENS5_IJlSB_lEEESI_SJ_NS4_8TiledMMAINS4_8MMA_AtomIJNS4_4SM904GMMA31MMA_64x128x32_F32E5M2E5M2_SS_TNILNSN_7ScaleInE1ELSP_1EEEEEENS4_6LayoutINS5_IJNSA_ILi2EEESB_SB_EEENS5_IJSB_NSA_ILi0EEESV_EEEEENS5_IJNS4_10UnderscoreESY_SY_EEEEENS4_13SM90_TMA_LOADENS4_14ComposedLayoutINS4_7SwizzleILi1ELi4ELi3EEENS4_18smem_ptr_flag_bitsILi8EEENSS_INS5_IJNSA_ILi8EEESG_EEENS5_IJSG_SB_EEEEEEEvNS4_8identityES11_S1B_vS1C_EENS_8epilogue10collective6detail29Sm90TmaWarpSpecializedAdapterINS1F_15DefaultEpilogueISI_SJ_SJ_NS1E_6thread17LinearCombinationISI_Li1EffLNS1J_9ScaleType4KindE0ELNS_15FloatRoundStyleE2ESI_EENS1_15EpilogueDefaultEEEEEvvEEEEvNT_6ParamsE)
        /*02b0*/ 	.short	0x0210
        /*02b2*/ 	.short	0x0470


	//----- nvinfo : EIATTR_SW_WAR
	.align		4
.L_36:
        /*02b4*/ 	.byte	0x04, 0x36
        /*02b6*/ 	.short	(.L_38 - .L_37)
.L_37:
        /*02b8*/ 	.word	0x00000008
.L_38:


//--------------------- .nv.callgraph             --------------------------
	.section	.nv.callgraph,"",@"SHT_CUDA_CALLGRAPH"
	.align	4
	.sectionentsize	8
	.align		4
        /*0000*/ 	.word	0x00000000
	.align		4
        /*0004*/ 	.word	0xffffffff
	.align		4
        /*0008*/ 	.word	0x00000000
	.align		4
        /*000c*/ 	.word	0xfffffffe
	.align		4
        /*0010*/ 	.word	0x00000000
	.align		4
        /*0014*/ 	.word	0xfffffffd
	.align		4
        /*0018*/ 	.word	0x00000000
	.align		4
        /*001c*/ 	.word	0xfffffffc


//--------------------- .nv.constant4             --------------------------
	.section	.nv.constant4,"a",@progbits
	.align	8
	.align		8
.nv.constant4:
        /*0000*/ 	.dword	_ZN40_INTERNAL_5e57c188_4_k_cu_c0515f43_286454cuda3std3__45__cpo5beginE
	.align		8
        /*0008*/ 	.dword	_ZN40_INTERNAL_5e57c188_4_k_cu_c0515f43_286454cuda3std3__45__cpo3endE
	.align		8
        /*0010*/ 	.dword	_ZN40_INTERNAL_5e57c188_4_k_cu_c0515f43_286454cuda3std3__45__cpo6cbeginE
	.align		8
        /*0018*/ 	.dword	_ZN40_INTERNAL_5e57c188_4_k_cu_c0515f43_286454cuda3std3__45__cpo4cendE
	.align		8
        /*0020*/ 	.dword	_ZN40_INTERNAL_5e57c188_4_k_cu_c0515f43_286454cuda3std3__442_GLOBAL__N__5e57c188_4_k_cu_c0515f43_286456ignoreE
	.align		8
        /*0028*/ 	.dword	_ZN40_INTERNAL_5e57c188_4_k_cu_c0515f43_286454cuda3std3__419piecewise_constructE
	.align		8
        /*0030*/ 	.dword	_ZN40_INTERNAL_5e57c188_4_k_cu_c0515f43_286454cuda3std3__48in_placeE
	.align		8
        /*0038*/ 	.dword	_ZN40_INTERNAL_5e57c188_4_k_cu_c0515f43_286454cuda3std6ranges3__45__cpo4swapE
	.align		8
        /*0040*/ 	.dword	_ZN40_INTERNAL_5e57c188_4_k_cu_c0515f43_286454cuda3std6ranges3__45__cpo9iter_moveE
	.align		8
        /*0048*/ 	.dword	_ZN40_INTERNAL_5e57c188_4_k_cu_c0515f43_286454cute7productE
	.align		8
        /*0050*/ 	.dword	_ZN40_INTERNAL_5e57c188_4_k_cu_c0515f43_286454cute1_E


//--------------------- .text._ZN7cutlass13device_kernelINS_4gemm6kernel13GemmUniversalIN4cute5tupleIJiiiiEEENS1_10collective13CollectiveMmaINS1_37MainloopSm90TmaGmmaWarpSpecializedFP8ILi5ENS5_IJNS4_1CILi1EEESB_SB_EEENS1_35KernelTmaWarpSpecializedCooperativeEEENS5_IJNSA_ILi128EEESF_NSA_ILi32EEEEEENS_12float_e5m2_tENS5_IJlSB_lEEESI_SJ_NS4_8TiledMMAINS4_8MMA_AtomIJNS4_4SM904GMMA31MMA_64x128x32_F32E5M2E5M2_SS_TNILNSN_7ScaleInE1ELSP_1EEEEEENS4_6LayoutINS5_IJNSA_ILi2EEESB_SB_EEENS5_IJSB_NSA_ILi0EEESV_EEEEENS5_IJNS4_10UnderscoreESY_SY_EEEEENS4_13SM90_TMA_LOADENS4_14ComposedLayoutINS4_7SwizzleILi1ELi4ELi3EEENS4_18smem_ptr_flag_bitsILi8EEENSS_INS5_IJNSA_ILi8EEESG_EEENS5_IJSG_SB_EEEEEEEvNS4_8identityES11_S1B_vS1C_EENS_8epilogue10collective6detail29Sm90TmaWarpSpecializedAdapterINS1F_15DefaultEpilogueISI_SJ_SJ_NS1E_6thread17LinearCombinationISI_Li1EffLNS1J_9ScaleType4KindE0ELNS_15FloatRoundStyleE2ESI_EENS1_15EpilogueDefaultEEEEEvvEEEEvNT_6ParamsE --------------------------
	.section	.text._ZN7cutlass13device_kernelINS_4gemm6kernel13GemmUniversalIN4cute5tupleIJiiiiEEENS1_10collective13CollectiveMmaINS1_37MainloopSm90TmaGmmaWarpSpecializedFP8ILi5ENS5_IJNS4_1CILi1EEESB_SB_EEENS1_35KernelTmaWarpSpecializedCooperativeEEENS5_IJNSA_ILi128EEESF_NSA_ILi32EEEEEENS_12float_e5m2_tENS5_IJlSB_lEEESI_SJ_NS4_8TiledMMAINS4_8MMA_AtomIJNS4_4SM904GMMA31MMA_64x128x32_F32E5M2E5M2_SS_TNILNSN_7ScaleInE1ELSP_1EEEEEENS4_6LayoutINS5_IJNSA_ILi2EEESB_SB_EEENS5_IJSB_NSA_ILi0EEESV_EEEEENS5_IJNS4_10UnderscoreESY_SY_EEEEENS4_13SM90_TMA_LOADENS4_14ComposedLayoutINS4_7SwizzleILi1ELi4ELi3EEENS4_18smem_ptr_flag_bitsILi8EEENSS_INS5_IJNSA_ILi8EEESG_EEENS5_IJSG_SB_EEEEEEEvNS4_8identityES11_S1B_vS1C_EENS_8epilogue10collective6detail29Sm90TmaWarpSpecializedAdapterINS1F_15DefaultEpilogueISI_SJ_SJ_NS1E_6thread17LinearCombinationISI_Li1EffLNS1J_9ScaleType4KindE0ELNS_15FloatRoundStyleE2ESI_EENS1_15EpilogueDefaultEEEEEvvEEEEvNT_6ParamsE,"ax",@progbits
	.align	128
.text._ZN7cutlass13device_kernelINS_4gemm6kernel13GemmUniversalIN4cute5tupleIJiiiiEEENS1_10collective13CollectiveMmaINS1_37MainloopSm90TmaGmmaWarpSpecializedFP8ILi5ENS5_IJNS4_1CILi1EEESB_SB_EEENS1_35KernelTmaWarpSpecializedCooperativeEEENS5_IJNSA_ILi128EEESF_NSA_ILi32EEEEEENS_12float_e5m2_tENS5_IJlSB_lEEESI_SJ_NS4_8TiledMMAINS4_8MMA_AtomIJNS4_4SM904GMMA31MMA_64x128x32_F32E5M2E5M2_SS_TNILNSN_7ScaleInE1ELSP_1EEEEEENS4_6LayoutINS5_IJNSA_ILi2EEESB_SB_EEENS5_IJSB_NSA_ILi0EEESV_EEEEENS5_IJNS4_10UnderscoreESY_SY_EEEEENS4_13SM90_TMA_LOADENS4_14ComposedLayoutINS4_7SwizzleILi1ELi4ELi3EEENS4_18smem_ptr_flag_bitsILi8EEENSS_INS5_IJNSA_ILi8EEESG_EEENS5_IJSG_SB_EEEEEEEvNS4_8identityES11_S1B_vS1C_EENS_8epilogue10collective6detail29Sm90TmaWarpSpecializedAdapterINS1F_15DefaultEpilogueISI_SJ_SJ_NS1E_6thread17LinearCombinationISI_Li1EffLNS1J_9ScaleType4KindE0ELNS_15FloatRoundStyleE2ESI_EENS1_15EpilogueDefaultEEEEEvvEEEEvNT_6ParamsE:
        .type           _ZN7cutlass13device_kernelINS_4gemm6kernel13GemmUniversalIN4cute5tupleIJiiiiEEENS1_10collective13CollectiveMmaINS1_37MainloopSm90TmaGmmaWarpSpecializedFP8ILi5ENS5_IJNS4_1CILi1EEESB_SB_EEENS1_35KernelTmaWarpSpecializedCooperativeEEENS5_IJNSA_ILi128EEESF_NSA_ILi32EEEEEENS_12float_e5m2_tENS5_IJlSB_lEEESI_SJ_NS4_8TiledMMAINS4_8MMA_AtomIJNS4_4SM904GMMA31MMA_64x128x32_F32E5M2E5M2_SS_TNILNSN_7ScaleInE1ELSP_1EEEEEENS4_6LayoutINS5_IJNSA_ILi2EEESB_SB_EEENS5_IJSB_NSA_ILi0EEESV_EEEEENS5_IJNS4_10UnderscoreESY_SY_EEEEENS4_13SM90_TMA_LOADENS4_14ComposedLayoutINS4_7SwizzleILi1ELi4ELi3EEENS4_18smem_ptr_flag_bitsILi8EEENSS_INS5_IJNSA_ILi8EEESG_EEENS5_IJSG_SB_EEEEEEEvNS4_8identityES11_S1B_vS1C_EENS_8epilogue10collective6detail29Sm90TmaWarpSpecializedAdapterINS1F_15DefaultEpilogueISI_SJ_SJ_NS1E_6thread17LinearCombinationISI_Li1EffLNS1J_9ScaleType4KindE0ELNS_15FloatRoundStyleE2ESI_EENS1_15EpilogueDefaultEEEEEvvEEEEvNT_6ParamsE,@function
        .size           _ZN7cutlass13device_kernelINS_4gemm6kernel13GemmUniversalIN4cute5tupleIJiiiiEEENS1_10collective13CollectiveMmaINS1_37MainloopSm90TmaGmmaWarpSpecializedFP8ILi5ENS5_IJNS4_1CILi1EEESB_SB_EEENS1_35KernelTmaWarpSpecializedCooperativeEEENS5_IJNSA_ILi128EEESF_NSA_ILi32EEEEEENS_12float_e5m2_tENS5_IJlSB_lEEESI_SJ_NS4_8TiledMMAINS4_8MMA_AtomIJNS4_4SM904GMMA31MMA_64x128x32_F32E5M2E5M2_SS_TNILNSN_7ScaleInE1ELSP_1EEEEEENS4_6LayoutINS5_IJNSA_ILi2EEESB_SB_EEENS5_IJSB_NSA_ILi0EEESV_EEEEENS5_IJNS4_10UnderscoreESY_SY_EEEEENS4_13SM90_TMA_LOADENS4_14ComposedLayoutINS4_7SwizzleILi1ELi4ELi3EEENS4_18smem_ptr_flag_bitsILi8EEENSS_INS5_IJNSA_ILi8EEESG_EEENS5_IJSG_SB_EEEEEEEvNS4_8identityES11_S1B_vS1C_EENS_8epilogue10collective6detail29Sm90TmaWarpSpecializedAdapterINS1F_15DefaultEpilogueISI_SJ_SJ_NS1E_6thread17LinearCombinationISI_Li1EffLNS1J_9ScaleType4KindE0ELNS_15FloatRoundStyleE2ESI_EENS1_15EpilogueDefaultEEEEEvvEEEEvNT_6ParamsE,(.L_x_203 - _ZN7cutlass13device_kernelINS_4gemm6kernel13GemmUniversalIN4cute5tupleIJiiiiEEENS1_10collective13CollectiveMmaINS1_37MainloopSm90TmaGmmaWarpSpecializedFP8ILi5ENS5_IJNS4_1CILi1EEESB_SB_EEENS1_35KernelTmaWarpSpecializedCooperativeEEENS5_IJNSA_ILi128EEESF_NSA_ILi32EEEEEENS_12float_e5m2_tENS5_IJlSB_lEEESI_SJ_NS4_8TiledMMAINS4_8MMA_AtomIJNS4_4SM904GMMA31MMA_64x128x32_F32E5M2E5M2_SS_TNILNSN_7ScaleInE1ELSP_1EEEEEENS4_6LayoutINS5_IJNSA_ILi2EEESB_SB_EEENS5_IJSB_NSA_ILi0EEESV_EEEEENS5_IJNS4_10UnderscoreESY_SY_EEEEENS4_13SM90_TMA_LOADENS4_14ComposedLayoutINS4_7SwizzleILi1ELi4ELi3EEENS4_18smem_ptr_flag_bitsILi8EEENSS_INS5_IJNSA_ILi8EEESG_EEENS5_IJSG_SB_EEEEEEEvNS4_8identityES11_S1B_vS1C_EENS_8epilogue10collective6detail29Sm90TmaWarpSpecializedAdapterINS1F_15DefaultEpilogueISI_SJ_SJ_NS1E_6thread17LinearCombinationISI_Li1EffLNS1J_9ScaleType4KindE0ELNS_15FloatRoundStyleE2ESI_EENS1_15EpilogueDefaultEEEEEvvEEEEvNT_6ParamsE)
        .other          _ZN7cutlass13device_kernelINS_4gemm6kernel13GemmUniversalIN4cute5tupleIJiiiiEEENS1_10collective13CollectiveMmaINS1_37MainloopSm90TmaGmmaWarpSpecializedFP8ILi5ENS5_IJNS4_1CILi1EEESB_SB_EEENS1_35KernelTmaWarpSpecializedCooperativeEEENS5_IJNSA_ILi128EEESF_NSA_ILi32EEEEEENS_12float_e5m2_tENS5_IJlSB_lEEESI_SJ_NS4_8TiledMMAINS4_8MMA_AtomIJNS4_4SM904GMMA31MMA_64x128x32_F32E5M2E5M2_SS_TNILNSN_7ScaleInE1ELSP_1EEEEEENS4_6LayoutINS5_IJNSA_ILi2EEESB_SB_EEENS5_IJSB_NSA_ILi0EEESV_EEEEENS5_IJNS4_10UnderscoreESY_SY_EEEEENS4_13SM90_TMA_LOADENS4_14ComposedLayoutINS4_7SwizzleILi1ELi4ELi3EEENS4_18smem_ptr_flag_bitsILi8EEENSS_INS5_IJNSA_ILi8EEESG_EEENS5_IJSG_SB_EEEEEEEvNS4_8identityES11_S1B_vS1C_EENS_8epilogue10collective6detail29Sm90TmaWarpSpecializedAdapterINS1F_15DefaultEpilogueISI_SJ_SJ_NS1E_6thread17LinearCombinationISI_Li1EffLNS1J_9ScaleType4KindE0ELNS_15FloatRoundStyleE2ESI_EENS1_15EpilogueDefaultEEEEEvvEEEEvNT_6ParamsE,@"STO_CUDA_ENTRY STV_DEFAULT"
_ZN7cutlass13device_kernelINS_4gemm6kernel13GemmUniversalIN4cute5tupleIJiiiiEEENS1_10collective13CollectiveMmaINS1_37MainloopSm90TmaGmmaWarpSpecializedFP8ILi5ENS5_IJNS4_1CILi1EEESB_SB_EEENS1_35KernelTmaWarpSpecializedCooperativeEEENS5_IJNSA_ILi128EEESF_NSA_ILi32EEEEEENS_12float_e5m2_tENS5_IJlSB_lEEESI_SJ_NS4_8TiledMMAINS4_8MMA_AtomIJNS4_4SM904GMMA31MMA_64x128x32_F32E5M2E5M2_SS_TNILNSN_7ScaleInE1ELSP_1EEEEEENS4_6LayoutINS5_IJNSA_ILi2EEESB_SB_EEENS5_IJSB_NSA_ILi0EEESV_EEEEENS5_IJNS4_10UnderscoreESY_SY_EEEEENS4_13SM90_TMA_LOADENS4_14ComposedLayoutINS4_7SwizzleILi1ELi4ELi3EEENS4_18smem_ptr_flag_bitsILi8EEENSS_INS5_IJNSA_ILi8EEESG_EEENS5_IJSG_SB_EEEEEEEvNS4_8identityES11_S1B_vS1C_EENS_8epilogue10collective6detail29Sm90TmaWarpSpecializedAdapterINS1F_15DefaultEpilogueISI_SJ_SJ_NS1E_6thread17LinearCombinationISI_Li1EffLNS1J_9ScaleType4KindE0ELNS_15FloatRoundStyleE2ESI_EENS1_15EpilogueDefaultEEEEEvvEEEEvNT_6ParamsE:
[----:B------:R-:W-:Y:S01]  /*0000*/  LDC R1, c[0x0][0x28] ;  /* 0x00000a00ff017b82 */ /* 0x000fe20000000800 */
[----:B------:R-:W0:Y:S01]  /*0010*/  S2R R0, SR_TID.X ;  /* 0x0000000000007919 */ /* 0x000e220000002100 */
[----:B------:R-:W-:Y:S01]  /*0020*/  ELECT P0, URZ, PT ;  /* 0x00000000003f782f */ /* 0x000fe20003800000 */
[----:B------:R-:W-:Y:S01]  /*0030*/  BSSY B0, `(.L_x_0) ;  /* 0x000000f000007945 */ /* 0x000fe20003800000 */
[--C-:B0-----:R-:W-:Y:S02]  /*0040*/  SHF.R.U32.HI R2, RZ, 0x5, R0.reuse ;  /* 0x00000005ff027819 */ /* 0x101fe40000011600 */
[----:B------:R-:W-:-:S03]  /*0050*/  SHF.R.U32.HI R3, RZ, 0x7, R0 ;  /* 0x00000007ff037819 */ /* 0x000fc60000011600 */
[----:B------:R-:W0:Y:S04]  /*0060*/  SHFL.IDX PT, R5, R2, RZ, 0x1f ;  /* 0x00001fff02057589 */ /* 0x000e2800000e0000 */
[----:B------:R1:W2:Y:S01]  /*0070*/  SHFL.IDX PT, R6, R3, RZ, 0x1f ;  /* 0x00001fff03067589 */ /* 0x0002a200000e0000 */
[----:B0-----:R-:W-:-:S13]  /*0080*/  ISETP.NE.OR P0, PT, R5, RZ, !P0 ;  /* 0x000000ff0500720c */ /* 0x001fda0004705670 */
[----:B-12---:R-:W-:Y:S05]  /*0090*/  @P0 BRA `(.L_x_1) ;  /* 0x0000000000200947 */ /* 0x006fea0003800000 */
[----:B------:R-:W-:Y:S02]  /*00a0*/  ULDC.64 UR4, c[0x0][0x198] ;  /* 0x0000660000047ab9 */ /* 0x000fe40000000a00 */
[----:B------:R-:W-:Y:S02]  /*00b0*/  UIADD3 UR6, UP0, UR4, 0xf0, URZ ;  /* 0x000000f004067890 */ /* 0x000fe4000ff1e03f */
[----:B------:R-:W-:Y:S02]  /*00c0*/  UIADD3 UR4, UP1, UR4, 0x1f0, URZ ;  /* 0x000001f004047890 */ /* 0x000fe4000ff3e03f */
[----:B------:R-:W-:Y:S02]  /*00d0*/  UIADD3.X UR7, URZ, UR5, URZ, UP0, !UPT ;  /* 0x000000053f077290 */ /* 0x000fe400087fe43f */
[----:B------:R-:W-:-:S07]  /*00e0*/  UIADD3.X UR5, URZ, UR5, URZ, UP1, !UPT ;  /* 0x000000053f057290 */ /* 0x000fce0008ffe43f */
[----:B------:R0:W-:Y:S02]  /*00f0*/  UTMACCTL.PF [UR6] ;  /* 0x00000000060079b9 */ /* 0x0001e40008040000 */
[----:B------:R0:W-:Y:S02]  /*0100*/  UTMACCTL.PF [UR4] ;  /* 0x00000000040079b9 */ /* 0x0001e40008040000 */
[----:B0-----:R-:W-:Y:S01]  /*0110*/  NOP ;  /* 0x0000000000007918 */ /* 0x001fe20000000000 */
.L_x_1:
[----:B------:R-:W-:Y:S05]  /*0120*/  BSYNC B0 ;  /* 0x0000000000007941 */ /* 0x000fea0003800000 */
.L_x_0:
[----:B------:R-:W0:Y:S02]  /*0130*/  SHFL.IDX PT, R3, R2, RZ, 0x1f ;  /* 0x00001fff02037589 */ /* 0x000e2400000e0000 */
[----:B0-----:R-:W-:-:S13]  /*0140*/  ISETP.NE.AND P0, PT, R3, RZ, PT ;  /* 0x000000ff0300720c */ /* 0x001fda0003f05270 */
[----:B------:R-:W-:Y:S05]  /*0150*/  @P0 BRA `(.L_x_2) ;  /* 0x0000000000600947 */ /* 0x000fea0003800000 */
[----:B------:R-:W0:Y:S01]  /*0160*/  S2UR UR8, SR_CgaCtaId ;  /* 0x00000000000879c3 */ /* 0x000e220000008800 */
[----:B------:R-:W-:Y:S01]  /*0170*/  UMOV UR4, 0x400 ;  /* 0x0000040000047882 */ /* 0x000fe20000000000 */
[----:B------:R-:W-:Y:S01]  /*0180*/  UMOV UR5, 0x1 ;  /* 0x0000000100057882 */ /* 0x000fe20000000000 */
[----:B------:R-:W-:Y:S01]  /*0190*/  UMOV UR6, 0x100 ;  /* 0x0000010000067882 */ /* 0x000fe20000000000 */
[----:B------:R-:W-:Y:S01]  /*01a0*/  ELECT P0, URZ, PT ;  /* 0x00000000003f782f */ /* 0x000fe20003800000 */
[----:B------:R-:W-:-:S04]  /*01b0*/  UIADD3 UR6, -UR6, 0x100000, URZ ;  /* 0x0010000006067890 */ /* 0x000fc8000fffe13f */
[----:B------:R-:W-:Y:S02]  /*01c0*/  USHF.L.U32 UR7, UR6, 0xb, URZ ;  /* 0x0000000b06077899 */ /* 0x000fe4000800063f */
[----:B------:R-:W-:Y:S02]  /*01d0*/  USHF.L.U32 UR6, UR6, 0x1, URZ ;  /* 0x0000000106067899 */ /* 0x000fe4000800063f */
[----:B0-----:R-:W-:Y:S02]  /*01e0*/  ULEA UR8, UR8, UR4, 0x18 ;  /* 0x0000000408087291 */ /* 0x001fe4000f8ec03f */
[----:B------:R-:W-:-:S04]  /*01f0*/  UIADD3 UR4, -UR5, 0x100000, URZ ;  /* 0x0010000005047890 */ /* 0x000fc8000fffe13f */
[----:B------:R-:W-:Y:S02]  /*0200*/  USHF.L.U32 UR5, UR4, 0xb, URZ ;  /* 0x0000000b04057899 */ /* 0x000fe4000800063f */
[----:B------:R-:W-:Y:S01]  /*0210*/  USHF.L.U32 UR4, UR4, 0x1, URZ ;  /* 0x0000000104047899 */ /* 0x000fe2000800063f */
[----:B------:R-:W0:Y:S11]  /*0220*/  FENCE.VIEW.ASYNC.S ;  /* 0x00000000000073c6 */ /* 0x000e360000000000 */
[----:B0-----:R0:W1:Y:S01]  /*0230*/  SYNCS.EXCH.64 URZ, [UR8], UR4 ;  /* 0x00000004083f75b2 */ /* 0x0010620008000100 */
[----:B------:R0:W2:Y:S01]  /*0240*/  SYNCS.EXCH.64 URZ, [UR8+0x28], UR6 ;  /* 0x00002806083f75b2 */ /* 0x0000a20008000100 */
[----:B------:R0:W3:Y:S01]  /*0250*/  SYNCS.EXCH.64 URZ, [UR8+0x8], UR4 ;  /* 0x00000804083f75b2 */ /* 0x0000e20008000100 */
[----:B------:R0:W4:Y:S01]  /*0260*/  SYNCS.EXCH.64 URZ, [UR8+0x30], UR6 ;  /* 0x00003006083f75b2 */ /* 0x0001220008000100 */
[----:B------:R0:W0:Y:S01]  /*0270*/  SYNCS.EXCH.64 URZ, [UR8+0x10], UR4 ;  /* 0x00001004083f75b2 */ /* 0x0000220008000100 */
[----:B------:R0:W0:Y:S01]  /*0280*/  SYNCS.EXCH.64 URZ, [UR8+0x38], UR6 ;  /* 0x00003806083f75b2 */ /* 0x0000220008000100 */
[----:B------:R0:W0:Y:S01]  /*0290*/  SYNCS.EXCH.64 URZ, [UR8+0x18], UR4 ;  /* 0x00001804083f75b2 */ /* 0x0000220008000100 */
[----:B------:R0:W0:Y:S01]  /*02a0*/  SYNCS.EXCH.64 URZ, [UR8+0x40], UR6 ;  /* 0x00004006083f75b2 */ /* 0x0000220008000100 */
[----:B------:R0:W0:Y:S01]  /*02b0*/  SYNCS.EXCH.64 URZ, [UR8+0x20], UR4 ;  /* 0x00002004083f75b2 */ /* 0x0000220008000100 */
[----:B------:R0:W0:Y:S01]  /*02c0*/  SYNCS.EXCH.64 URZ, [UR8+0x48], UR6 ;  /* 0x00004806083f75b2 */ /* 0x0000220008000100 */
[----:B------:R-:W-:Y:S01]  /*02d0*/  NOP ;  /* 0x0000000000007918 */ /* 0x000fe20000000000 */
.L_x_2:
[----:B------:R-:W5:Y:S01]  /*02e0*/  SHFL.IDX PT, R2, R2, RZ, 0x1f ;  /* 0x00001fff02027589 */ /* 0x000f6200000e0000 */
[----:B------:R-:W1:Y:S01]  /*02f0*/  LDC R3, c[0x0][0x65c] ;  /* 0x00019700ff037b82 */ /* 0x000e620000000800 */
[----:B------:R-:W-:Y:S02]  /*0300*/  ELECT P0, URZ, PT ;  /* 0x00000000003f782f */ /* 0x000fe40003800000 */
[----:B------:R-:W-:Y:S01]  /*0310*/  SHF.R.S32.HI R4, RZ, 0x1f, R5 ;  /* 0x0000001fff047819 */ /* 0x000fe20000011405 */
[----:B------:R-:W2:Y:S01]  /*0320*/  S2R R10, SR_CTAID.Y ;  /* 0x00000000000a7919 */ /* 0x000ea20000002600 */
[----:B0-----:R-:W-:Y:S01]  /*0330*/  UMOV UR4, 0x20 ;  /* 0x0000002000047882 */ /* 0x001fe20000000000 */
[C---:B------:R-:W-:Y:S01]  /*0340*/  ISETP.NE.AND P3, PT, R6.reuse, RZ, PT ;  /* 0x000000ff0600720c */ /* 0x040fe20003f65270 */
[----:B------:R-:W-:Y:S01]  /*0350*/  VIADD R11, R6, 0xffffffff ;  /* 0xffffffff060b7836 */ /* 0x000fe20000000000 */
[----:B------:R-:W0:Y:S01]  /*0360*/  S2R R8, SR_CTAID.X ;  /* 0x0000000000087919 */ /* 0x000e220000002500 */
[----:B------:R-:W-:Y:S01]  /*0370*/  LEA.HI R4, R4, R5, RZ, 0x2 ;  /* 0x0000000504047211 */ /* 0x000fe200078f10ff */
[----:B------:R-:W-:Y:S01]  /*0380*/  NOP ;  /* 0x0000000000007918 */ /* 0x000fe20000000000 */
[----:B------:R-:W-:Y:S01]  /*0390*/  NOP ;  /* 0x0000000000007918 */ /* 0x000fe20000000000 */
[----:B------:R-:W-:-:S02]  /*03a0*/  ISETP.GE.U32.AND P1, PT, R11, 0x2, PT ;  /* 0x000000020b00780c */ /* 0x000fc40003f26070 */
[----:B------:R-:W-:-:S05]  /*03b0*/  LOP3.LUT R4, R4, 0xfffffffc, RZ, 0xc0, !PT ;  /* 0xfffffffc04047812 */ /* 0x000fca00078ec0ff */
[----:B------:R-:W-:Y:S01]  /*03c0*/  IMAD.IADD R5, R5, 0x1, -R4 ;  /* 0x0000000105057824 */ /* 0x000fe200078e0a04 */
[----:B-----5:R-:W-:Y:S02]  /*03d0*/  ISETP.NE.OR P0, PT, R2, RZ, !P0 ;  /* 0x000000ff0200720c */ /* 0x020fe40004705670 */
[----:B-1----:R-:W-:-:S11]  /*03e0*/  ISETP.NE.AND P2, PT, R3, 0x1, PT ;  /* 0x000000010300780c */ /* 0x002fd60003f45270 */
[----:B------:R-:W-:Y:S01]  /*03f0*/  VOTEU.ALL UP0, P0 ;  /* 0x00000000003f7886 */ /* 0x000fe20000000000 */
[----:B------:R-:W-:Y:S01]  /*0400*/  VOTEU.ALL UP1, P0 ;  /* 0x00000000003f7886 */ /* 0x000fe20000020000 */
[----:B------:R-:W0:Y:S01]  /*0410*/  @P2 LDC R9, c[0x0][0x10] ;  /* 0x00000400ff092b82 */ /* 0x000e220000000800 */
[----:B--2---:R-:W-:Y:S02]  /*0420*/  @P2 IMAD.MOV.U32 R2, RZ, RZ, R10 ;  /* 0x000000ffff022224 */ /* 0x004fe400078e000a */
[----:B------:R-:W-:Y:S01]  /*0430*/  @!UP0 UMOV UR6, 0x400 ;  /* 0x0000040000068882 */ /* 0x000fe20000000000 */
[----:B------:R-:W-:-:S04]  /*0440*/  @!UP0 UIADD3 UR4, -UR4, 0x100000, URZ ;  /* 0x0010000004048890 */ /* 0x000fc8000fffe13f */
[----:B------:R-:W-:Y:S02]  /*0450*/  @!UP0 USHF.L.U32 UR5, UR4, 0xb, URZ ;  /* 0x0000000b04058899 */ /* 0x000fe4000800063f */
[----:B------:R-:W-:Y:S01]  /*0460*/  @!UP0 USHF.L.U32 UR4, UR4, 0x1, URZ ;  /* 0x0000000104048899 */ /* 0x000fe2000800063f */
[----:B------:R-:W-:Y:S02]  /*0470*/  @P2 IMAD.MOV.U32 R3, RZ, RZ, RZ ;  /* 0x000000ffff032224 */ /* 0x000fe400078e00ff */
[----:B------:R-:W-:Y:S01]  /*0480*/  @P2 IMAD.MOV.U32 R13, RZ, RZ, RZ ;  /* 0x000000ffff0d2224 */ /* 0x000fe200078e00ff */
[----:B------:R-:W1:Y:S08]  /*0490*/  @!UP0 S2UR UR7, SR_CgaCtaId ;  /* 0x00000000000789c3 */ /* 0x000e700000008800 */
[----:B------:R-:W2:Y:S01]  /*04a0*/  @!P2 LDC R7, c[0x0][0xc] ;  /* 0x00000300ff07ab82 */ /* 0x000ea20000000800 */
[----:B0-----:R-:W-:-:S04]  /*04b0*/  @P2 IMAD.WIDE.U32 R2, R8, R9, R2 ;  /* 0x0000000908022225 */ /* 0x001fc800078e0002 */
[----:B------:R-:W-:Y:S02]  /*04c0*/  IMAD.MOV.U32 R9, RZ, RZ, RZ ;  /* 0x000000ffff097224 */ /* 0x000fe400078e00ff */
[----:B------:R-:W-:Y:S01]  /*04d0*/  @P2 IMAD.IADD R3, R3, 0x1, R13 ;  /* 0x0000000103032824 */ /* 0x000fe200078e020d */
[----:B-1----:R-:W-:Y:S01]  /*04e0*/  @!UP0 ULEA UR6, UR7, UR6, 0x18 ;  /* 0x0000000607068291 */ /* 0x002fe2000f8ec03f */
[----:B------:R-:W-:Y:S01]  /*04f0*/  VOTEU.ALL UP0, P0 ;  /* 0x00000000003f7886 */ /* 0x000fe20000000000 */
[----:B------:R-:W-:-:S04]  /*0500*/  ISETP.NE.AND P0, PT, R5, 0x3, PT ;  /* 0x000000030500780c */ /* 0x000fc80003f05270 */
[----:B------:R-:W-:-:S04]  /*0510*/  ISETP.EQ.OR P0, PT, R5, RZ, !P0 ;  /* 0x000000ff0500720c */ /* 0x000fc80004702670 */
[----:B------:R-:W-:Y:S01]  /*0520*/  ISETP.EQ.AND P0, PT, R6, RZ, P0 ;  /* 0x000000ff0600720c */ /* 0x000fe20000702270 */
[----:B------:R-:W0:Y:S02]  /*0530*/  FENCE.VIEW.ASYNC.S ;  /* 0x00000000000073c6 */ /* 0x000e240000000000 */
[----:B0-----:R0:W3:Y:S01]  /*0540*/  @!UP0 SYNCS.EXCH.64 URZ, [UR6+0x60], UR4 ;  /* 0x00006004063f85b2 */ /* 0x0010e20008000100 */
[----:B--2---:R-:W-:Y:S01]  /*0550*/  @!P2 IMAD.WIDE.U32 R6, R7, R10, R8 ;  /* 0x0000000a0706a225 */ /* 0x004fe200078e0008 */
[----:B------:R-:W-:-:S03]  /*0560*/  SEL R4, RZ, 0x1, !P0 ;  /* 0x00000001ff047807 */ /* 0x000fc60004000000 */
[----:B------:R-:W-:Y:S02]  /*0570*/  @!P2 IMAD.MOV.U32 R2, RZ, RZ, R6 ;  /* 0x000000ffff02a224 */ /* 0x000fe400078e0006 */
[----:B------:R-:W-:Y:S01]  /*0580*/  @!P2 IMAD.MOV.U32 R3, RZ, RZ, R7 ;  /* 0x000000ffff03a224 */ /* 0x000fe200078e0007 */
[----:B------:R-:W-:Y:S01]  /*0590*/  SEL R4, R4, 0x2, P1 ;  /* 0x0000000204047807 */ /* 0x000fe20000800000 */
[----:B------:R0:W3:Y:S01]  /*05a0*/  @!UP1 SYNCS.EXCH.64 URZ, [UR6+0x68], UR4 ;  /* 0x00006804063f95b2 */ /* 0x0000e20008000100 */
[----:B------:R-:W-:Y:S01]  /*05b0*/  NOP ;  /* 0x0000000000007918 */ /* 0x000fe20000000000 */
[----:B---34-:R-:W-:Y:S06]  /*05c0*/  BAR.SYNC.DEFER_BLOCKING 0x0 ;  /* 0x0000000000007b1d */ /* 0x018fec0000010000 */
[----:B------:R-:W-:Y:S05]  /*05d0*/  @!P3 BRA `(.L_x_3) ;  /* 0x000000740034b947 */ /* 0x000fea0003800000 */
[----:B------:R-:W-:-:S13]  /*05e0*/  ISETP.GT.U32.AND P0, PT, R11, 0x1, PT ;  /* 0x000000010b00780c */ /* 0x000fda0003f04070 */
[----:B0-----:R-:W-:Y:S05]  /*05f0*/  @P0 EXIT ;  /* 0x000000000000094d */ /* 0x001fea0003800000 */
[----:B------:R-:W-:Y:S01]  /*0600*/  ULDC.64 UR4, c[0x0][0x650] ;  /* 0x0001940000047ab9 */ /* 0x000fe20000000a00 */
[----:B------:R-:W-:Y:S01]  /*0610*/  PRMT R12, RZ, 0x7610, R12 ;  /* 0x00007610ff0c7816 */ /* 0x000fe2000000000c */
[----:B------:R-:W-:Y:S01]  /*0620*/  IMAD.MOV.U32 R6, RZ, RZ, -0x1 ;  /* 0xffffffffff067424 */ /* 0x000fe200078e00ff */
[----:B------:R-:W-:Y:S01]  /*0630*/  ISETP.GE.U32.AND P0, PT, R2, UR4, PT ;  /* 0x0000000402007c0c */ /* 0x000fe2000bf06070 */
[----:B------:R-:W-:Y:S02]  /*0640*/  IMAD.MOV.U32 R7, RZ, RZ, -0x1 ;  /* 0xffffffffff077424 */ /* 0x000fe400078e00ff */
[----:B------:R-:W-:Y:S01]  /*0650*/  IMAD.MOV.U32 R5, RZ, RZ, -0x1 ;  /* 0xffffffffff057424 */ /* 0x000fe200078e00ff */
[----:B------:R-:W-:-:S13]  /*0660*/  ISETP.GE.U32.AND.EX P0, PT, R3, UR5, PT, P0 ;  /* 0x0000000503007c0c */ /* 0x000fda000bf06100 */
[----:B------:R-:W-:Y:S05]  /*0670*/  @P0 BRA `(.L_x_4) ;  /* 0x00000004005c0947 */ /* 0x000fea0003800000 */
[----:B------:R-:W0:Y:S01]  /*0680*/  LDC.64 R16, c[0x0][0x628] ;  /* 0x00018a00ff107b82 */ /* 0x000e220000000a00 */
[----:B------:R-:W-:Y:S02]  /*0690*/  IMAD.MOV.U32 R6, RZ, RZ, R2 ;  /* 0x000000ffff067224 */ /* 0x000fe400078e0002 */
[----:B------:R-:W-:-:S05]  /*06a0*/  IMAD.MOV.U32 R7, RZ, RZ, R3 ;  /* 0x000000ffff077224 */ /* 0x000fca00078e0003 */
[----:B------:R-:W1:Y:S08]  /*06b0*/  LDC R18, c[0x0][0x630] ;  /* 0x00018c00ff127b82 */ /* 0x000e700000000800 */
[----:B------:R-:W2:Y:S01]  /*06c0*/  LDC.64 R20, c[0x0][0x620] ;  /* 0x00018800ff147b82 */ /* 0x000ea20000000a00 */
[----:B0-----:R-:W-:-:S04]  /*06d0*/  ISETP.NE.U32.AND P0, PT, R16, RZ, PT ;  /* 0x000000ff1000720c */ /* 0x001fc80003f05070 */
[----:B------:R-:W-:-:S13]  /*06e0*/  ISETP.NE.AND.EX P0, PT, R17, RZ, PT, P0 ;  /* 0x000000ff1100720c */ /* 0x000fda0003f05300 */
[----:B-12---:R-:W-:Y:S05]  /*06f0*/  @!P0 BRA `(.L_x_5) ;  /* 0x0000000000288947 */ /* 0x006fea0003800000 */
[----:B------:R-:W0:Y:S02]  /*0700*/  LDC R5, c[0x0][0x634] ;  /* 0x00018d00ff057b82 */ /* 0x000e240000000800 */
[----:B0-----:R-:W-:-:S05]  /*0710*/  IADD3 R5, P0, R2, R5, RZ ;  /* 0x0000000502057210 */ /* 0x001fca0007f1e0ff */
[----:B------:R-:W-:-:S04]  /*0720*/  IMAD.X R11, RZ, RZ, R3, P0 ;  /* 0x000000ffff0b7224 */ /* 0x000fc800000e0603 */
[----:B------:R-:W-:-:S04]  /*0730*/  IMAD.WIDE.U32 R6, R11, R16, RZ ;  /* 0x000000100b067225 */ /* 0x000fc800078e00ff */
[----:B------:R-:W-:-:S04]  /*0740*/  IMAD.WIDE.U32 R12, P0, R5, R17, R6 ;  /* 0x00000011050c7225 */ /* 0x000fc80007800006 */
[----:B------:R-:W-:-:S04]  /*0750*/  IMAD.WIDE.U32 R6, R5, R16, RZ ;  /* 0x0000001005067225 */ /* 0x000fc800078e00ff */
[----:B------:R-:W-:Y:S01]  /*0760*/  IMAD.X R15, RZ, RZ, RZ, P0 ;  /* 0x000000ffff0f7224 */ /* 0x000fe200000e06ff */
[----:B------:R-:W-:Y:S01]  /*0770*/  IADD3 RZ, P0, R7, R12, RZ ;  /* 0x0000000c07ff7210 */ /* 0x000fe20007f1e0ff */
[----:B------:R-:W-:-:S04]  /*0780*/  IMAD.MOV.U32 R14, RZ, RZ, R13 ;  /* 0x000000ffff0e7224 */ /* 0x000fc800078e000d */
[----:B------:R-:W-:-:S08]  /*0790*/  IMAD.WIDE.U32.X R6, R11, R17, R14, P0 ;  /* 0x000000110b067225 */ /* 0x000fd000000e040e */
.L_x_5:
[--C-:B------:R-:W-:Y:S01]  /*07a0*/  SHF.R.U64 R26, R6, R18, R7.reuse ;  /* 0x00000012061a7219 */ /* 0x100fe20000001207 */
[----:B------:R-:W0:Y:S01]  /*07b0*/  LDC.64 R22, c[0x0][0x640] ;  /* 0x00019000ff167b82 */ /* 0x000e220000000a00 */
[----:B------:R-:W-:Y:S01]  /*07c0*/  I2FP.F32.U32 R5, R8 ;  /* 0x0000000800057245 */ /* 0x000fe20000201000 */
[----:B------:R-:W-:Y:S01]  /*07d0*/  ULDC UR4, c[0x0][0x150] ;  /* 0x0000540000047ab9 */ /* 0x000fe20000000800 */
[----:B------:R-:W-:Y:S02]  /*07e0*/  SHF.R.U32.HI R6, RZ, R18, R7 ;  /* 0x00000012ff067219 */ /* 0x000fe40000011607 */
[----:B------:R-:W-:Y:S01]  /*07f0*/  IADD3 R11, P0, RZ, -R26, RZ ;  /* 0x8000001aff0b7210 */ /* 0x000fe20007f1e0ff */
[----:B------:R-:W-:Y:S01]  /*0800*/  FMUL R5, R5, UR4 ;  /* 0x0000000405057c20 */ /* 0x000fe20008400000 */
[----:B------:R-:W-:Y:S01]  /*0810*/  ULDC UR4, c[0x0][0x154] ;  /* 0x0000550000047ab9 */ /* 0x000fe20000000800 */
[----:B------:R-:W1:Y:S02]  /*0820*/  LDC R14, c[0x0][0x618] ;  /* 0x00018600ff0e7b82 */ /* 0x000e640000000800 */
[----:B------:R-:W-:-:S02]  /*0830*/  IMAD.X R13, RZ, RZ, ~R6, P0 ;  /* 0x000000ffff0d7224 */ /* 0x000fc400000e0e06 */
[----:B------:R-:W2:Y:S01]  /*0840*/  F2I.U32.TRUNC.NTZ R5, R5 ;  /* 0x0000000500057305 */ /* 0x000ea2000020f000 */
[----:B------:R-:W-:-:S03]  /*0850*/  IMAD.WIDE.U32 R6, R11, R20, R2 ;  /* 0x000000140b067225 */ /* 0x000fc600078e0002 */
[----:B------:R-:W3:Y:S01]  /*0860*/  LDC R9, c[0x0][0x144] ;  /* 0x00005100ff097b82 */ /* 0x000ee20000000800 */
[----:B------:R-:W-:-:S04]  /*0870*/  IMAD R12, R13, R20, RZ ;  /* 0x000000140d0c7224 */ /* 0x000fc800078e02ff */
[----:B------:R-:W-:Y:S02]  /*0880*/  IMAD R11, R11, R21, R12 ;  /* 0x000000150b0b7224 */ /* 0x000fe400078e020c */
[----:B------:R-:W-:Y:S01]  /*0890*/  IMAD.MOV.U32 R12, RZ, RZ, 0x1 ;  /* 0x00000001ff0c7424 */ /* 0x000fe200078e00ff */
[----:B------:R-:W4:Y:S01]  /*08a0*/  LDC R18, c[0x0][0x608] ;  /* 0x00018200ff127b82 */ /* 0x000f220000000800 */
[----:B------:R-:W-:Y:S01]  /*08b0*/  IMAD.IADD R11, R7, 0x1, R11 ;  /* 0x00000001070b7824 */ /* 0x000fe200078e020b */
[----:B0-----:R-:W-:Y:S01]  /*08c0*/  ISETP.NE.U32.AND P0, PT, R22, RZ, PT ;  /* 0x000000ff1600720c */ /* 0x001fe20003f05070 */
[----:B--2---:R-:W-:-:S03]  /*08d0*/  IMAD.MOV R7, RZ, RZ, -R5 ;  /* 0x000000ffff077224 */ /* 0x004fc600078e0a05 */
[----:B------:R-:W-:Y:S02]  /*08e0*/  ISETP.NE.AND.EX P0, PT, R23, RZ, PT, P0 ;  /* 0x000000ff1700720c */ /* 0x000fe40003f05300 */
[----:B------:R-:W0:Y:S01]  /*08f0*/  LDC R13, c[0x0][0x658] ;  /* 0x00019600ff0d7b82 */ /* 0x000e220000000800 */
[--C-:B-1----:R-:W-:Y:S02]  /*0900*/  SHF.R.U64 R16, R6, R14, R11.reuse ;  /* 0x0000000e06107219 */ /* 0x102fe4000000120b */
[----:B------:R-:W-:Y:S02]  /*0910*/  I2FP.F32.U32 R6, R10 ;  /* 0x0000000a00067245 */ /* 0x000fe40000201000 */
[----:B------:R-:W-:-:S03]  /*0920*/  SHF.R.U32.HI R11, RZ, R14, R11 ;  /* 0x0000000eff0b7219 */ /* 0x000fc6000001160b */
[----:B------:R-:W1:Y:S01]  /*0930*/  LDC R17, c[0x0][0x148] ;  /* 0x00005200ff117b82 */ /* 0x000e620000000800 */
[----:B---3--:R-:W-:Y:S02]  /*0940*/  IMAD R5, R9, R7, R8 ;  /* 0x0000000709057224 */ /* 0x008fe400078e0208 */
[----:B------:R-:W-:Y:S01]  /*0950*/  FMUL R7, R6, UR4 ;  /* 0x0000000406077c20 */ /* 0x000fe20008400000 */
[----:B------:R-:W-:-:S03]  /*0960*/  IMAD.MOV.U32 R6, RZ, RZ, -0x1 ;  /* 0xffffffffff067424 */ /* 0x000fc600078e00ff */
[----:B------:R2:W3:Y:S01]  /*0970*/  F2I.U32.TRUNC.NTZ R15, R7 ;  /* 0x00000007000f7305 */ /* 0x0004e2000020f000 */
[----:B------:R-:W1:Y:S01]  /*0980*/  LDC R21, c[0x0][0x600] ;  /* 0x00018000ff157b82 */ /* 0x000e620000000800 */
[-CC-:B----4-:R-:W-:Y:S02]  /*0990*/  SHF.R.U64 R27, R16, R18.reuse, R11.reuse ;  /* 0x00000012101b7219 */ /* 0x190fe4000000120b */
[----:B------:R-:W-:-:S05]  /*09a0*/  SHF.R.U32.HI R8, RZ, R18, R11 ;  /* 0x00000012ff087219 */ /* 0x000fca000001160b */
[----:B------:R-:W4:Y:S01]  /*09b0*/  LDC R20, c[0x0][0x648] ;  /* 0x00019200ff147b82 */ /* 0x000f220000000800 */
[-CC-:B0-----:R-:W-:Y:S02]  /*09c0*/  SHF.R.U64 R18, R27, R13.reuse, R8.reuse ;  /* 0x0000000d1b127219 */ /* 0x181fe40000001208 */
[-C--:B------:R-:W-:Y:S02]  /*09d0*/  SHF.L.U32 R6, R6, R13.reuse, RZ ;  /* 0x0000000d06067219 */ /* 0x080fe400000006ff */
[-C--:B------:R-:W-:Y:S02]  /*09e0*/  SHF.R.U32.HI R8, RZ, R13.reuse, R8 ;  /* 0x0000000dff087219 */ /* 0x080fe40000011608 */
[----:B------:R-:W-:Y:S01]  /*09f0*/  LOP3.LUT R14, RZ, R6, RZ, 0x33, !PT ;  /* 0x00000006ff0e7212 */ /* 0x000fe200078e33ff */
[----:B------:R-:W0:Y:S01]  /*0a00*/  LDC R25, c[0x0][0x638] ;  /* 0x00018e00ff197b82 */ /* 0x000e220000000800 */
[----:B------:R-:W-:Y:S01]  /*0a10*/  SHF.L.U32 R11, R12, R13, RZ ;  /* 0x0000000d0c0b7219 */ /* 0x000fe200000006ff */
[----:B------:R-:W-:-:S02]  /*0a20*/  IMAD.MOV.U32 R6, RZ, RZ, R18 ;  /* 0x000000ffff067224 */ /* 0x000fc400078e0012 */
[----:B--2---:R-:W-:-:S04]  /*0a30*/  IMAD.MOV.U32 R7, RZ, RZ, R8 ;  /* 0x000000ffff077224 */ /* 0x004fc800078e0008 */
[----:B------:R-:W2:Y:S01]  /*0a40*/  LDC R24, c[0x0][0x610] ;  /* 0x00018400ff187b82 */ /* 0x000ea20000000800 */
[----:B---3--:R-:W-:Y:S05]  /*0a50*/  @!P0 BRA `(.L_x_6) ;  /* 0x0000000000288947 */ /* 0x008fea0003800000 */
[----:B------:R-:W3:Y:S02]  /*0a60*/  LDC R13, c[0x0][0x64c] ;  /* 0x00019300ff0d7b82 */ /* 0x000ee40000000800 */
[----:B---3--:R-:W-:-:S05]  /*0a70*/  IADD3 R13, P0, R18, R13, RZ ;  /* 0x0000000d120d7210 */ /* 0x008fca0007f1e0ff */
        /* <DEDUP_REMOVED lines=8> */
.L_x_6:
[----:B----4-:R-:W-:Y:S01]  /*0b00*/  SHF.R.U64 R6, R6, R20, R7 ;  /* 0x0000001406067219 */ /* 0x010fe20000001207 */
[----:B-1----:R-:W-:Y:S01]  /*0b10*/  VIADD R7, R21, 0xffffffff ;  /* 0xffffffff15077836 */ /* 0x002fe20000000000 */
[----:B------:R-:W-:Y:S01]  /*0b20*/  LOP3.LUT R14, R27, R14, RZ, 0xc0, !PT ;  /* 0x0000000e1b0e7212 */ /* 0x000fe200078ec0ff */
[----:B------:R-:W-:Y:S02]  /*0b30*/  IMAD.MOV R15, RZ, RZ, -R15 ;  /* 0x000000ffff0f7224 */ /* 0x000fe400078e0a0f */
[----:B------:R-:W-:Y:S01]  /*0b40*/  IMAD.MOV R8, RZ, RZ, -R6 ;  /* 0x000000ffff087224 */ /* 0x000fe200078e0a06 */
[----:B------:R-:W-:Y:S01]  /*0b50*/  LOP3.LUT R7, R16, R7, RZ, 0xc0, !PT ;  /* 0x0000000710077212 */ /* 0x000fe200078ec0ff */
[----:B------:R-:W-:Y:S02]  /*0b60*/  IMAD R14, R11, R6, R14 ;  /* 0x000000060b0e7224 */ /* 0x000fe400078e020e */
[----:B------:R-:W-:Y:S02]  /*0b70*/  @P2 IMAD R5, R17, R15, R10 ;  /* 0x0000000f11052224 */ /* 0x000fe400078e020a */
[----:B0-----:R-:W-:-:S02]  /*0b80*/  IMAD R6, R8, R25, R18 ;  /* 0x0000001908067224 */ /* 0x001fc400078e0212 */
[----:B--2---:R-:W-:Y:S02]  /*0b90*/  IMAD R5, R14, R24, R5 ;  /* 0x000000180e057224 */ /* 0x004fe400078e0205 */
[----:B------:R-:W-:Y:S02]  /*0ba0*/  IMAD R6, R6, R21, R7 ;  /* 0x0000001506067224 */ /* 0x000fe400078e0207 */
[----:B------:R-:W-:-:S03]  /*0bb0*/  IMAD.MOV.U32 R12, RZ, RZ, 0x1 ;  /* 0x00000001ff0c7424 */ /* 0x000fc600078e00ff */
[----:B------:R-:W-:Y:S02]  /*0bc0*/  SEL R7, R6, R5, !P2 ;  /* 0x0000000506077207 */ /* 0x000fe40005000000 */
[----:B------:R-:W-:Y:S01]  /*0bd0*/  SEL R6, R5, R6, !P2 ;  /* 0x0000000605067207 */ /* 0x000fe20005000000 */
[----:B------:R-:W-:-:S07]  /*0be0*/  IMAD.MOV.U32 R5, RZ, RZ, R26 ;  /* 0x000000ffff057224 */ /* 0x000fce00078e001a */
.L_x_4:
[----:B------:R-:W-:-:S08]  /*0bf0*/  NOP ;  /* 0x0000000000007918 */ /* 0x000fd00000000000 */
[----:B------:R-:W0:Y:S02]  /*0c00*/  USETMAXREG.TRY_ALLOC.CTAPOOL UP0, 0xe8 ;  /* 0x000000e8000079c8 */ /* 0x000e240008000600 */
[----:B0-----:R-:W-:-:S13]  /*0c10*/  PLOP3.LUT P0, PT, PT, PT, UP0, 0x80, 0x0 ;  /* 0x000000000000781c */ /* 0x001fda0003f0f008 */
[----:B------:R-:W-:Y:S05]  /*0c20*/  @!P0 BRA `(.L_x_4) ;  /* 0xfffffffc00f08947 */ /* 0x000fea000383ffff */
[----:B------:R-:W-:Y:S01]  /*0c30*/  ULDC.64 UR4, c[0x0][0x598] ;  /* 0x0001660000047ab9 */ /* 0x000fe20000000a00 */
[----:B------:R-:W-:Y:S01]  /*0c40*/  ULDC.64 UR18, c[0x0][0x208] ;  /* 0x0000820000127ab9 */ /* 0x000fe20000000a00 */
[----:B------:R-:W-:-:S04]  /*0c50*/  ISETP.NE.U32.AND P0, PT, RZ, UR4, PT ;  /* 0x00000004ff007c0c */ /* 0x000fc8000bf05070 */
[----:B------:R-:W-:-:S13]  /*0c60*/  ISETP.NE.AND.EX P0, PT, RZ, UR5, PT, P0 ;  /* 0x00000005ff007c0c */ /* 0x000fda000bf05300 */
[----:B------:R-:W-:Y:S05]  /*0c70*/  @!P0 BRA `(.L_x_7) ;  /* 0x00000000001c8947 */ /* 0x000fea0003800000 */
[----:B------:R-:W0:Y:S02]  /*0c80*/  LDC.64 R8, c[0x0][0x598] ;  /* 0x00016600ff087b82 */ /* 0x000e240000000a00 */
[----:B0-----:R-:W2:Y:S02]  /*0c90*/  LDG.E.64 R8, desc[UR18][R8.64] ;  /* 0x0000001208087981 */ /* 0x001ea4000c1e1b00 */
[----:B--2---:R-:W-:-:S04]  /*0ca0*/  ISETP.NE.U32.AND P0, PT, R8, RZ, PT ;  /* 0x000000ff0800720c */ /* 0x004fc80003f05070 */
[----:B------:R-:W-:-:S13]  /*0cb0*/  ISETP.NE.AND.EX P0, PT, R9, RZ, PT, P0 ;  /* 0x000000ff0900720c */ /* 0x000fda0003f05300 */
[----:B------:R-:W-:Y:S05]  /*0cc0*/  @!P0 BRA `(.L_x_7) ;  /* 0x0000000000088947 */ /* 0x000fea0003800000 */
[----:B------:R0:W5:Y:S01]  /*0cd0*/  LD.E R8, desc[UR18][R8.64] ;  /* 0x0000001208087980 */ /* 0x000162000c101900 */
[----:B------:R-:W-:Y:S05]  /*0ce0*/  BRA `(.L_x_8) ;  /* 0x0000000000207947 */ /* 0x000fea0003800000 */
.L_x_7:
[----:B------:R-:W-:Y:S02]  /*0cf0*/  ULDC.64 UR4, c[0x0][0x588] ;  /* 0x0001620000047ab9 */ /* 0x000fe40000000a00 */
[----:B------:R-:W-:-:S04]  /*0d00*/  ISETP.NE.U32.AND P0, PT, RZ, UR4, PT ;  /* 0x00000004ff007c0c */ /* 0x000fc8000bf05070 */
[----:B------:R-:W-:-:S13]  /*0d10*/  ISETP.NE.AND.EX P0, PT, RZ, UR5, PT, P0 ;  /* 0x00000005ff007c0c */ /* 0x000fda000bf05300 */
[----:B------:R-:W-:Y:S05]  /*0d20*/  @!P0 BRA `(.L_x_9) ;  /* 0x00000000000c8947 */ /* 0x000fea0003800000 */
[----:B------:R-:W0:Y:S02]  /*0d30*/  LDC.64 R8, c[0x0][0x588] ;  /* 0x00016200ff087b82 */ /* 0x000e240000000a00 */
[----:B0-----:R1:W5:Y:S01]  /*0d40*/  LDG.E R8, desc[UR18][R8.64] ;  /* 0x0000001208087981 */ /* 0x001362000c1e1900 */
[----:B------:R-:W-:Y:S05]  /*0d50*/  BRA `(.L_x_8) ;  /* 0x0000000000047947 */ /* 0x000fea0003800000 */
.L_x_9:
[----:B------:R-:W2:Y:S02]  /*0d60*/  LDC R8, c[0x0][0x580] ;  /* 0x00016000ff087b82 */ /* 0x000ea40000000800 */
.L_x_8:
[----:B------:R-:W-:Y:S02]  /*0d70*/  ULDC.64 UR4, c[0x0][0x5a0] ;  /* 0x0001680000047ab9 */ /* 0x000fe40000000a00 */
[----:B------:R-:W-:-:S04]  /*0d80*/  ISETP.NE.U32.AND P0, PT, RZ, UR4, PT ;  /* 0x00000004ff007c0c */ /* 0x000fc8000bf05070 */
[----:B------:R-:W-:-:S13]  /*0d90*/  ISETP.NE.AND.EX P0, PT, RZ, UR5, PT, P0 ;  /* 0x00000005ff007c0c */ /* 0x000fda000bf05300 */
[----:B------:R-:W-:Y:S05]  /*0da0*/  @!P0 BRA `(.L_x_10) ;  /* 0x00000000001c8947 */ /* 0x000fea0003800000 */
[----:B------:R-:W3:Y:S02]  /*0db0*/  LDC.64 R10, c[0x0][0x5a0] ;  /* 0x00016800ff0a7b82 */ /* 0x000ee40000000a00 */
[----:B---3--:R-:W3:Y:S02]  /*0dc0*/  LDG.E.64 R10, desc[UR18][R10.64] ;  /* 0x000000120a0a7981 */ /* 0x008ee4000c1e1b00 */
[----:B---3--:R-:W-:-:S04]  /*0dd0*/  ISETP.NE.U32.AND P0, PT, R10, RZ, PT ;  /* 0x000000ff0a00720c */ /* 0x008fc80003f05070 */
[----:B------:R-:W-:-:S13]  /*0de0*/  ISETP.NE.AND.EX P0, PT, R11, RZ, PT, P0 ;  /* 0x000000ff0b00720c */ /* 0x000fda0003f05300 */
[----:B------:R-:W-:Y:S05]  /*0df0*/  @!P0 BRA `(.L_x_10) ;  /* 0x0000000000088947 */ /* 0x000fea0003800000 */
[----:B01----:R0:W5:Y:S01]  /*0e00*/  LD.E R9, desc[UR18][R10.64] ;  /* 0x000000120a097980 */ /* 0x003162000c101900 */
[----:B------:R-:W-:Y:S05]  /*0e10*/  BRA `(.L_x_11) ;  /* 0x0000000000207947 */ /* 0x000fea0003800000 */
.L_x_10:
[----:B------:R-:W-:Y:S02]  /*0e20*/  ULDC.64 UR4, c[0x0][0x590] ;  /* 0x0001640000047ab9 */ /* 0x000fe40000000a00 */
[----:B------:R-:W-:-:S04]  /*0e30*/  ISETP.NE.U32.AND P0, PT, RZ, UR4, PT ;  /* 0x00000004ff007c0c */ /* 0x000fc8000bf05070 */
[----:B------:R-:W-:-:S13]  /*0e40*/  ISETP.NE.AND.EX P0, PT, RZ, UR5, PT, P0 ;  /* 0x00000005ff007c0c */ /* 0x000fda000bf05300 */
[----:B------:R-:W-:Y:S05]  /*0e50*/  @!P0 BRA `(.L_x_12) ;  /* 0x00000000000c8947 */ /* 0x000fea0003800000 */
[----:B------:R-:W0:Y:S02]  /*0e60*/  LDC.64 R10, c[0x0][0x590] ;  /* 0x00016400ff0a7b82 */ /* 0x000e240000000a00 */
[----:B01----:R1:W5:Y:S01]  /*0e70*/  LDG.E R9, desc[UR18][R10.64] ;  /* 0x000000120a097981 */ /* 0x003362000c1e1900 */
[----:B------:R-:W-:Y:S05]  /*0e80*/  BRA `(.L_x_11) ;  /* 0x0000000000047947 */ /* 0x000fea0003800000 */
.L_x_12:
[----:B01----:R-:W3:Y:S02]  /*0e90*/  LDC R9, c[0x0][0x584] ;  /* 0x00016100ff097b82 */ /* 0x003ee40000000800 */
.L_x_11:
[----:B------:R-:W-:-:S13]  /*0ea0*/  LOP3.LUT P0, RZ, R12, 0xff, RZ, 0xc0, !PT ;  /* 0x000000ff0cff7812 */ /* 0x000fda000780c0ff */
[----:B------:R-:W-:Y:S05]  /*0eb0*/  @!P0 EXIT ;  /* 0x000000000000894d */ /* 0x000fea0003800000 */
[----:B------:R-:W-:Y:S01]  /*0ec0*/  ULDC UR4, c[0x0][0x28c] ;  /* 0x0000a30000047ab9 */ /* 0x000fe20000000800 */
[----:B------:R-:W-:Y:S01]  /*0ed0*/  LOP3.LUT R138, R4, 0x1, RZ, 0xfc, !PT ;  /* 0x00000001048a7812 */ /* 0x000fe200078efcff */
[----:B------:R-:W-:-:S04]  /*0ee0*/  UIADD3 UR4, UR4, 0x1f, URZ ;  /* 0x0000001f04047890 */ /* 0x000fc8000fffe03f */
[----:B------:R-:W-:-:S04]  /*0ef0*/  USHF.R.S32.HI UR5, URZ, 0x1f, UR4 ;  /* 0x0000001f3f057899 */ /* 0x000fc80008011404 */
[----:B------:R-:W-:-:S03]  /*0f00*/  ULEA.HI UR5, UR5, UR4, URZ, 0x5 ;  /* 0x0000000405057291 */ /* 0x000fc6000f8f283f */
[----:B------:R-:W-:Y:S01]  /*0f10*/  UMOV UR4, URZ ;  /* 0x0000003f00047c82 */ /* 0x000fe20008000000 */
[----:B------:R-:W-:-:S03]  /*0f20*/  USHF.R.S32.HI UR9, URZ, 0x5, UR5 ;  /* 0x000000053f097899 */ /* 0x000fc60008011405 */
[----:B------:R-:W-:-:S09]  /*0f30*/  UMOV UR5, URZ ;  /* 0x0000003f00057c82 */ /* 0x000fd20008000000 */
.L_x_165:
[----:B01----:R-:W-:Y:S01]  /*0f40*/  LOP3.LUT R10, R0, 0x80, RZ, 0xc0, !PT ;  /* 0x00000080000a7812 */ /* 0x003fe200078ec0ff */
[----:B------:R-:W0:Y:S01]  /*0f50*/  S2UR UR13, SR_CgaCtaId ;  /* 0x00000000000d79c3 */ /* 0x000e220000008800 */
[----:B------:R-:W-:Y:S01]  /*0f60*/  UMOV UR12, 0x400 ;  /* 0x00000400000c7882 */ /* 0x000fe20000000000 */
[----:B------:R-:W-:Y:S01]  /*0f70*/  UMOV UR6, URZ ;  /* 0x0000003f00067c82 */ /* 0x000fe20008000000 */
[----:B------:R-:W-:Y:S01]  /*0f80*/  SHF.R.U32.HI R10, RZ, 0x7, R10 ;  /* 0x00000007ff0a7819 */ /* 0x000fe2000001160a */
[----:B------:R-:W-:Y:S01]  /*0f90*/  UMOV UR7, URZ ;  /* 0x0000003f00077c82 */ /* 0x000fe20008000000 */
[----:B------:R-:W-:Y:S01]  /*0fa0*/  UMOV UR16, UR5 ;  /* 0x0000000500107c82 */ /* 0x000fe20008000000 */
[----:B------:R-:W-:Y:S02]  /*0fb0*/  CS2R R14, SRZ ;  /* 0x00000000000e7805 */ /* 0x000fe4000001ff00 */
[----:B------:R-:W-:Y:S01]  /*0fc0*/  CS2R R12, SRZ ;  /* 0x00000000000c7805 */ /* 0x000fe2000001ff00 */
[----:B------:R-:W1:Y:S01]  /*0fd0*/  LDC R11, c[0x0][0x28c] ;  /* 0x0000a300ff0b7b82 */ /* 0x000e620000000800 */
[----:B------:R-:W4:Y:S01]  /*0fe0*/  SHFL.IDX PT, R10, R10, RZ, 0x1f ;  /* 0x00001fff0a0a7589 */ /* 0x000f2200000e0000 */
[----:B------:R-:W-:-:S02]  /*0ff0*/  CS2R R16, SRZ ;  /* 0x0000000000107805 */ /* 0x000fc4000001ff00 */
[----:B------:R-:W-:Y:S02]  /*1000*/  CS2R R18, SRZ ;  /* 0x0000000000127805 */ /* 0x000fe4000001ff00 */
[----:B------:R-:W-:Y:S02]  /*1010*/  CS2R R20, SRZ ;  /* 0x0000000000147805 */ /* 0x000fe4000001ff00 */
[----:B------:R-:W-:Y:S02]  /*1020*/  CS2R R22, SRZ ;  /* 0x0000000000167805 */ /* 0x000fe4000001ff00 */
[----:B------:R-:W-:Y:S02]  /*1030*/  CS2R R88, SRZ ;  /* 0x0000000000587805 */ /* 0x000fe4000001ff00 */
[----:B------:R-:W-:Y:S02]  /*1040*/  CS2R R90, SRZ ;  /* 0x00000000005a7805 */ /* 0x000fe4000001ff00 */
        /* <DEDUP_REMOVED lines=16> */
[----:B-1----:R-:W-:Y:S02]  /*1150*/  ISETP.GE.AND P0, PT, R11, 0x1, PT ;  /* 0x000000010b00780c */ /* 0x002fe40003f06270 */
[----:B------:R-:W-:Y:S02]  /*1160*/  CS2R R124, SRZ ;  /* 0x00000000007c7805 */ /* 0x000fe4000001ff00 */
[----:B----4-:R-:W-:-:S02]  /*1170*/  R2UR UR8, R10 ;  /* 0x000000000a0872ca */ /* 0x010fc400000e0000 */
[----:B------:R-:W-:Y:S02]  /*1180*/  CS2R R126, SRZ ;  /* 0x00000000007e7805 */ /* 0x000fe4000001ff00 */
[----:B------:R-:W-:Y:S02]  /*1190*/  CS2R R128, SRZ ;  /* 0x0000000000807805 */ /* 0x000fe4000001ff00 */
[----:B------:R-:W-:Y:S02]  /*11a0*/  CS2R R130, SRZ ;  /* 0x0000000000827805 */ /* 0x000fe4000001ff00 */
[----:B------:R-:W-:Y:S02]  /*11b0*/  CS2R R132, SRZ ;  /* 0x0000000000847805 */ /* 0x000fe4000001ff00 */
[----:B------:R-:W-:Y:S02]  /*11c0*/  CS2R R134, SRZ ;  /* 0x0000000000867805 */ /* 0x000fe4000001ff00 */
[----:B------:R-:W-:Y:S01]  /*11d0*/  CS2R R136, SRZ ;  /* 0x0000000000887805 */ /* 0x000fe2000001ff00 */
[----:B------:R-:W-:Y:S01]  /*11e0*/  IMAD.MOV.U32 R139, RZ, RZ, RZ ;  /* 0x000000ffff8b7224 */ /* 0x000fe200078e00ff */
[----:B------:R-:W-:Y:S01]  /*11f0*/  CS2R R24, SRZ ;  /* 0x0000000000187805 */ /* 0x000fe2000001ff00 */
[----:B------:R-:W-:Y:S01]  /*1200*/  IMAD.MOV.U32 R141, RZ, RZ, RZ ;  /* 0x000000ffff8d7224 */ /* 0x000fe200078e00ff */
[----:B---3--:R-:W-:Y:S01]  /*1210*/  CS2R R26, SRZ ;  /* 0x00000000001a7805 */ /* 0x008fe2000001ff00 */
[----:B------:R-:W-:Y:S01]  /*1220*/  IMAD.U32 R142, RZ, RZ, UR4 ;  /* 0x00000004ff8e7e24 */ /* 0x000fe2000f8e00ff */
[----:B------:R-:W-:Y:S01]  /*1230*/  CS2R R28, SRZ ;  /* 0x00000000001c7805 */ /* 0x000fe2000001ff00 */
[----:B------:R-:W-:Y:S01]  /*1240*/  ULEA.HI UR10, UR8, UR8, URZ, 0x1 ;  /* 0x00000008080a7291 */ /* 0x000fe2000f8f083f */
[----:B------:R-:W-:-:S02]  /*1250*/  CS2R R30, SRZ ;  /* 0x00000000001e7805 */ /* 0x000fc4000001ff00 */
[----:B------:R-:W-:Y:S02]  /*1260*/  CS2R R32, SRZ ;  /* 0x0000000000207805 */ /* 0x000fe4000001ff00 */
[----:B------:R-:W-:Y:S01]  /*1270*/  CS2R R34, SRZ ;  /* 0x0000000000227805 */ /* 0x000fe2000001ff00 */
[----:B------:R-:W-:Y:S01]  /*1280*/  ULOP3.LUT UR11, UR10, 0x1ffffe, URZ, 0xc0, !UPT ;  /* 0x001ffffe0a0b7892 */ /* 0x000fe2000f8ec03f */
[----:B------:R-:W-:Y:S01]  /*1290*/  CS2R R36, SRZ ;  /* 0x0000000000247805 */ /* 0x000fe2000001ff00 */
[----:B0-----:R-:W-:Y:S01]  /*12a0*/  ULEA UR10, UR13, UR12, 0x18 ;  /* 0x0000000c0d0a7291 */ /* 0x001fe2000f8ec03f */
[----:B------:R-:W-:Y:S01]  /*12b0*/  CS2R R38, SRZ ;  /* 0x0000000000267805 */ /* 0x000fe2000001ff00 */
[----:B------:R-:W-:Y:S01]  /*12c0*/  UIADD3 UR11, UR8, -UR11, URZ ;  /* 0x8000000b080b7290 */ /* 0x000fe2000fffe03f */
[----:B------:R-:W-:Y:S02]  /*12d0*/  CS2R R40, SRZ ;  /* 0x0000000000287805 */ /* 0x000fe4000001ff00 */
[----:B------:R-:W-:Y:S01]  /*12e0*/  CS2R R42, SRZ ;  /* 0x00000000002a7805 */ /* 0x000fe2000001ff00 */
[----:B------:R-:W-:Y:S01]  /*12f0*/  UMOV UR8, URZ ;  /* 0x0000003f00087c82 */ /* 0x000fe20008000000 */
[----:B------:R-:W-:Y:S01]  /*1300*/  ULEA UR11, UR11, UR10, 0xb ;  /* 0x0000000a0b0b7291 */ /* 0x000fe2000f8e583f */
[----:B------:R-:W-:-:S02]  /*1310*/  CS2R R44, SRZ ;  /* 0x00000000002c7805 */ /* 0x000fc4000001ff00 */
[----:B------:R-:W-:Y:S02]  /*1320*/  CS2R R46, SRZ ;  /* 0x00000000002e7805 */ /* 0x000fe4000001ff00 */
[----:B------:R-:W-:Y:S01]  /*1330*/  CS2R R48, SRZ ;  /* 0x0000000000307805 */ /* 0x000fe2000001ff00 */
[----:B------:R-:W-:Y:S01]  /*1340*/  UIADD3 UR11, UR11, 0x100, URZ ;  /* 0x000001000b0b7890 */ /* 0x000fe2000fffe03f */
[----:B------:R-:W-:Y:S02]  /*1350*/  CS2R R50, SRZ ;  /* 0x0000000000327805 */ /* 0x000fe4000001ff00 */
[----:B------:R-:W-:Y:S02]  /*1360*/  CS2R R52, SRZ ;  /* 0x0000000000347805 */ /* 0x000fe4000001ff00 */
[----:B------:R-:W-:Y:S01]  /*1370*/  CS2R R54, SRZ ;  /* 0x0000000000367805 */ /* 0x000fe2000001ff00 */
[----:B------:R-:W-:Y:S01]  /*1380*/  USHF.R.U32.HI UR11, URZ, 0x4, UR11 ;  /* 0x000000043f0b7899 */ /* 0x000fe2000801160b */
[----:B------:R-:W-:-:S02]  /*1390*/  CS2R R56, SRZ ;  /* 0x0000000000387805 */ /* 0x000fc4000001ff00 */
[----:B------:R-:W-:Y:S02]  /*13a0*/  CS2R R58, SRZ ;  /* 0x00000000003a7805 */ /* 0x000fe4000001ff00 */
[----:B------:R-:W-:Y:S01]  /*13b0*/  CS2R R60, SRZ ;  /* 0x00000000003c7805 */ /* 0x000fe2000001ff00 */
[----:B------:R-:W-:Y:S01]  /*13c0*/  ULOP3.LUT UR11, UR11, 0x3fff, URZ, 0xc0, !UPT ;  /* 0x00003fff0b0b7892 */ /* 0x000fe2000f8ec03f */
        /* <DEDUP_REMOVED lines=12> */
[----:B------:R-:W-:Y:S01]  /*1490*/  CS2R R86, SRZ ;  /* 0x0000000000567805 */ /* 0x000fe2000001ff00 */
[----:B------:R-:W-:Y:S06]  /*14a0*/  @!P0 BRA `(.L_x_13) ;  /* 0x00000008001c8947 */ /* 0x000fec0003800000 */
[----:B------:R-:W-:-:S13]  /*14b0*/  ISETP.NE.AND P1, PT, R138, 0x3, PT ;  /* 0x000000038a00780c */ /* 0x000fda0003f25270 */
[----:B------:R-:W-:Y:S05]  /*14c0*/  @!P1 BRA `(.L_x_14) ;  /* 0x0000000000049947 */ /* 0x000fea0003800000 */
[----:B------:R-:W-:Y:S01]  /*14d0*/  BPT.TRAP 0x1 ;  /* 0x000000040000795c */ /* 0x000fe20000300000 */
.L_x_14:
[----:B------:R-:W-:Y:S01]  /*14e0*/  ULEA UR6, UR5, UR10, 0x3 ;  /* 0x0000000a05067291 */ /* 0x000fe2000f8e183f */
[----:B------:R-:W-:-:S05]  /*14f0*/  IMAD.U32 R10, RZ, RZ, UR4 ;  /* 0x00000004ff0a7e24 */ /* 0x000fca000f8e00ff */
[----:B------:R-:W-:-:S04]  /*1500*/  SHF.L.U32 R10, R10, 0x1f, RZ ;  /* 0x0000001f0a0a7819 */ /* 0x000fc800000006ff */
[----:B------:R0:W1:Y:S01]  /*1510*/  SYNCS.PHASECHK.TRANS64.TRYWAIT P0, [UR6], R10 ;  /* 0x0000000aff0075a7 */ /* 0x0000620008000146 */
[----:B------:R-:W-:Y:S05]  /*1520*/  @!P1 BRA `(.L_x_15) ;  /* 0x0000000000049947 */ /* 0x000fea0003800000 */
[----:B------:R-:W-:Y:S01]  /*1530*/  BPT.TRAP 0x1 ;  /* 0x000000040000795c */ /* 0x000fe20000300000 */
.L_x_15:
[----:B-1----:R-:W-:Y:S05]  /*1540*/  @P0 BRA `(.L_x_16) ;  /* 0x0000000000080947 */ /* 0x002fea0003800000 */
[----:B------:R-:W1:Y:S02]  /*1550*/  SYNCS.PHASECHK.TRANS64.TRYWAIT P0, [UR6], R10 ;  /* 0x0000000aff0075a7 */ /* 0x000e640008000146 */
[----:B-1----:R-:W-:Y:S05]  /*1560*/  @!P0 BRA `(.L_x_17) ;  /* 0x0000007800f88947 */ /* 0x002fea0003800000 */
.L_x_16:
[----:B------:R-:W-:Y:S01]  /*1570*/  UIADD3 UR6, UR10, 0x5100, URZ ;  /* 0x000051000a067890 */ /* 0x000fe2000fffe03f */
[----:B------:R-:W-:Y:S01]  /*1580*/  WARPGROUP.ARRIVE ;  /* 0x00000000000079c5 */ /* 0x000fe20000000000 */
[----:B------:R-:W-:Y:S01]  /*1590*/  ULDC UR7, c[0x0][0x50c] ;  /* 0x0001430000077ab9 */ /* 0x000fe20000000800 */
[----:B------:R-:W-:Y:S01]  /*15a0*/  ULOP3.LUT UR12, UR11, 0x10000, URZ, 0xfc, !UPT ;  /* 0x000100000b0c7892 */ /* 0x000fe2000f8efc3f */
[----:B------:R-:W-:Y:S01]  /*15b0*/  CS2R R14, SRZ ;  /* 0x00000000000e7805 */ /* 0x000fe2000001ff00 */
[----:B------:R-:W-:Y:S01]  /*15c0*/  UISETP.NE.AND UP0, UPT, UR7, 0x1, UPT ;  /* 0x000000010700788c */ /* 0x000fe2000bf05270 */
[----:B------:R-:W-:Y:S01]  /*15d0*/  CS2R R12, SRZ ;  /* 0x00000000000c7805 */ /* 0x000fe2000001ff00 */
[----:B------:R-:W-:Y:S01]  /*15e0*/  USHF.R.U32.HI UR6, URZ, 0x4, UR6 ;  /* 0x000000043f067899 */ /* 0x000fe20008011606 */
[----:B------:R-:W-:Y:S01]  /*15f0*/  CS2R R16, SRZ ;  /* 0x0000000000107805 */ /* 0x000fe2000001ff00 */
[----:B------:R-:W-:Y:S01]  /*1600*/  USEL UR7, URZ, 0x1, UP0 ;  /* 0x000000013f077887 */ /* 0x000fe20008000000 */
[----:B------:R-:W-:Y:S01]  /*1610*/  CS2R R18, SRZ ;  /* 0x0000000000127805 */ /* 0x000fe2000001ff00 */
[----:B------:R-:W-:Y:S01]  /*1620*/  ULOP3.LUT UR6, UR6, 0x3fff, URZ, 0xc0, !UPT ;  /* 0x00003fff06067892 */ /* 0x000fe2000f8ec03f */
[----:B------:R-:W-:Y:S01]  /*1630*/  CS2R R20, SRZ ;  /* 0x0000000000147805 */ /* 0x000fe2000001ff00 */
[----:B------:R-:W-:Y:S01]  /*1640*/  ULEA UR12, UR5, UR12, 0x8 ;  /* 0x0000000c050c7291 */ /* 0x000fe2000f8e403f */
[----:B------:R-:W-:Y:S01]  /*1650*/  CS2R R22, SRZ ;  /* 0x0000000000167805 */ /* 0x000fe2000001ff00 */
[----:B------:R-:W-:Y:S01]  /*1660*/  ULOP3.LUT UR6, UR6, 0x10000, URZ, 0xfc, !UPT ;  /* 0x0001000006067892 */ /* 0x000fe2000f8efc3f */
[----:B------:R-:W-:Y:S01]  /*1670*/  ISETP.NE.AND P0, PT, RZ, UR7, PT ;  /* 0x00000007ff007c0c */ /* 0x000fe2000bf05270 */
[----:B------:R-:W-:Y:S01]  /*1680*/  UMOV UR13, 0xc0000010 ;  /* 0xc0000010000d7882 */ /* 0x000fe20000000000 */
[----:B------:R-:W-:Y:S01]  /*1690*/  UMOV UR15, 0xc0000010 ;  /* 0xc0000010000f7882 */ /* 0x000fe20000000000 */
[----:B------:R-:W-:Y:S01]  /*16a0*/  ULEA UR14, UR5, UR6, 0x8 ;  /* 0x00000006050e7291 */ /* 0x000fe2000f8e403f */
[----:B------:R-:W-:-:S02]  /*16b0*/  CS2R R88, SRZ ;  /* 0x0000000000587805 */ /* 0x000fc4000001ff00 */
[----:B------:R-:W-:Y:S01]  /*16c0*/  CS2R R90, SRZ ;  /* 0x00000000005a7805 */ /* 0x000fe2000001ff00 */
[----:B------:R-:W-:Y:S01]  /*16d0*/  UMOV UR6, 0x1 ;  /* 0x0000000100067882 */ /* 0x000fe20000000000 */
[----:B------:R-:W-:Y:S02]  /*16e0*/  CS2R R92, SRZ ;  /* 0x00000000005c7805 */ /* 0x000fe4000001ff00 */
[----:B------:R-:W-:Y:S02]  /*16f0*/  CS2R R94, SRZ ;  /* 0x00000000005e7805 */ /* 0x000fe4000001ff00 */
[----:B------:R-:W-:Y:S02]  /*1700*/  CS2R R96, SRZ ;  /* 0x0000000000607805 */ /* 0x000fe4000001ff00 */
[----:B------:R-:W-:Y:S02]  /*1710*/  CS2R R98, SRZ ;  /* 0x0000000000627805 */ /* 0x000fe4000001ff00 */
[----:B------:R-:W-:Y:S01]  /*1720*/  CS2R R100, SRZ ;  /* 0x0000000000647805 */ /* 0x000fe2000001ff00 */
[----:B------:R-:W-:Y:S01]  /*1730*/  QGMMA.64x128x32.F32.E5M2.E5M2 R24, gdesc[UR12], RZ, !UPT, gsb0 ;  /* 0x01e000000c1879f3 */ /* 0x000fe2000c0038ff */
        /* <DEDUP_REMOVED lines=17> */
[----:B------:R-:W-:Y:S01]  /*1850*/  CS2R R136, SRZ ;  /* 0x0000000000887805 */ /* 0x000fe2000001ff00 */
[----:B------:R-:W-:Y:S02]  /*1860*/  IMAD.MOV.U32 R139, RZ, RZ, RZ ;  /* 0x000000ffff8b7224 */ /* 0x000fe400078e00ff */
[----:B------:R-:W-:Y:S01]  /*1870*/  IMAD.MOV.U32 R141, RZ, RZ, RZ ;  /* 0x000000ffff8d7224 */ /* 0x000fe200078e00ff */
[----:B------:R-:W-:Y:S06]  /*1880*/  @!P0 BRA `(.L_x_18) ;  /* 0x0000000400088947 */ /* 0x000fec0003800000 */
[----:B------:R-:W-:Y:S02]  /*1890*/  WARPGROUP.DEPBAR.LE gsb0, 0x0 ;  /* 0x00008000000079c5 */ /* 0x000fe40000010000 */
[----:B------:R-:W-:-:S01]  /*18a0*/  FADD R141, RZ, R24 ;  /* 0x00000018ff8d7221 */ /* 0x000fc20000000000 */
[----:B------:R-:W-:Y:S01]  /*18b0*/  FADD R136, RZ, R25 ;  /* 0x00000019ff887221 */ /* 0x000fe20000000000 */
        /* <DEDUP_REMOVED lines=62> */
[----:B------:R-:W-:-:S06]  /*1ca0*/  UMOV UR6, URZ ;  /* 0x0000003f00067c82 */ /* 0x000fcc0008000000 */
.L_x_18:
[----:B------:R-:W-:-:S04]  /*1cb0*/  UIADD3 UR16, UR5, 0x1, URZ ;  /* 0x0000000105107890 */ /* 0x000fc8000fffe03f */
[----:B------:R-:W-:-:S04]  /*1cc0*/  UISETP.NE.AND UP0, UPT, UR16, 0x5, UPT ;  /* 0x000000051000788c */ /* 0x000fc8000bf05270 */
[----:B------:R-:W-:Y:S02]  /*1cd0*/  USEL UR8, URZ, 0x1, UP0 ;  /* 0x000000013f087887 */ /* 0x000fe40008000000 */
[----:B------:R-:W-:Y:S02]  /*1ce0*/  USEL UR16, UR16, URZ, UP0 ;  /* 0x0000003f10107287 */ /* 0x000fe40008000000 */
[----:B------:R-:W-:-:S06]  /*1cf0*/  ULOP3.LUT UR8, UR4, UR8, URZ, 0x3c, !UPT ;  /* 0x0000000804087292 */ /* 0x000fcc000f8e3c3f */
[----:B------:R-:W-:Y:S01]  /*1d00*/  IMAD.U32 R142, RZ, RZ, UR8 ;  /* 0x00000008ff8e7e24 */ /* 0x000fe2000f8e00ff */
[----:B------:R-:W-:-:S06]  /*1d10*/  UMOV UR8, 0x1 ;  /* 0x0000000100087882 */ /* 0x000fcc0000000000 */
.L_x_13:
[----:B------:R-:W-:-:S04]  /*1d20*/  UISETP.LT.AND UP0, UPT, UR9, 0x1, UPT ;  /* 0x000000010900788c */ /* 0x000fc8000bf01270 */
[----:B------:R-:W-:-:S04]  /*1d30*/  USEL UR12, UR9, 0x1, UP0 ;  /* 0x00000001090c7887 */ /* 0x000fc80008000000 */
[----:B------:R-:W-:-:S04]  /*1d40*/  UIADD3 UR12, UR9, -UR12, URZ ;  /* 0x8000000c090c7290 */ /* 0x000fc8000fffe03f */
[----:B------:R-:W-:-:S06]  /*1d50*/  UISETP.GE.AND UP0, UPT, UR12, 0x1, UPT ;  /* 0x000000010c00788c */ /* 0x000fcc000bf06270 */
[----:B------:R-:W-:-:S13]  /*1d60*/  PLOP3.LUT P0, PT, PT, PT, UP0, 0x80, 0x0 ;  /* 0x000000000000781c */ /* 0x000fda0003f0f008 */
[----:B------:R-:W-:Y:S05]  /*1d70*/  @!P0 BRA `(.L_x_19) ;  /* 0x0000000400f08947 */ /* 0x000fea0003800000 */
[----:B01----:R-:W-:Y:S01]  /*1d80*/  IMAD.U32 R10, RZ, RZ, UR12 ;  /* 0x0000000cff0a7e24 */ /* 0x003fe2000f8e00ff */
[----:B------:R-:W-:Y:S01]  /*1d90*/  UMOV UR17, UR5 ;  /* 0x0000000500117c82 */ /* 0x000fe20008000000 */
[----:B------:R-:W-:-:S05]  /*1da0*/  ULDC UR20, c[0x0][0x50c] ;  /* 0x0001430000147ab9 */ /* 0x000fca0000000800 */
.L_x_27:
[----:B------:R-:W-:-:S13]  /*1db0*/  ISETP.NE.AND P1, PT, R138, 0x3, PT ;  /* 0x000000038a00780c */ /* 0x000fda0003f25270 */
[----:B01----:R-:W-:Y:S05]  /*1dc0*/  @!P1 BRA `(.L_x_20) ;  /* 0x0000000000049947 */ /* 0x003fea0003800000 */
[----:B------:R-:W-:Y:S01]  /*1dd0*/  BPT.TRAP 0x1 ;  /* 0x000000040000795c */ /* 0x000fe20000300000 */
.L_x_20:
[----:B------:R-:W0:Y:S01]  /*1de0*/  S2UR UR12, SR_CgaCtaId ;  /* 0x00000000000c79c3 */ /* 0x000e220000008800 */
[----:B------:R-:W-:Y:S01]  /*1df0*/  UMOV UR10, 0x400 ;  /* 0x00000400000a7882 */ /* 0x000fe20000000000 */
[----:B------:R-:W-:Y:S01]  /*1e00*/  SHF.L.U32 R11, R142, 0x1f, RZ ;  /* 0x0000001f8e0b7819 */ /* 0x000fe200000006ff */
[----:B0-----:R-:W-:-:S04]  /*1e10*/  ULEA UR10, UR12, UR10, 0x18 ;  /* 0x0000000a0c0a7291 */ /* 0x001fc8000f8ec03f */
[----:B------:R-:W-:-:S09]  /*1e20*/  ULEA UR12, UR16, UR10, 0x3 ;  /* 0x0000000a100c7291 */ /* 0x000fd2000f8e183f */
[----:B------:R0:W1:Y:S01]  /*1e30*/  SYNCS.PHASECHK.TRANS64.TRYWAIT P0, [UR12], R11 ;  /* 0x0000000bff0075a7 */ /* 0x000062000800014c */
[----:B------:R-:W-:Y:S05]  /*1e40*/  @!P1 BRA `(.L_x_21) ;  /* 0x0000000000049947 */ /* 0x000fea0003800000 */
[----:B------:R-:W-:Y:S01]  /*1e50*/  BPT.TRAP 0x1 ;  /* 0x000000040000795c */ /* 0x000fe20000300000 */
.L_x_21:
[----:B-1----:R-:W-:Y:S05]  /*1e60*/  @P0 BRA `(.L_x_22) ;  /* 0x0000000000080947 */ /* 0x002fea0003800000 */
[----:B------:R-:W1:Y:S02]  /*1e70*/  SYNCS.PHASECHK.TRANS64.TRYWAIT P0, [UR12], R11 ;  /* 0x0000000bff0075a7 */ /* 0x000e64000800014c */
[----:B-1----:R-:W-:Y:S05]  /*1e80*/  @!P0 BRA `(.L_x_23) ;  /* 0x0000007000c88947 */ /* 0x002fea0003800000 */
.L_x_22:
[----:B------:R-:W-:Y:S01]  /*1e90*/  UIADD3 UR12, UR10, 0x5100, URZ ;  /* 0x000051000a0c7890 */ /* 0x000fe2000fffe03f */
[----:B------:R-:W-:Y:S01]  /*1ea0*/  WARPGROUP.ARRIVE ;  /* 0x00000000000079c5 */ /* 0x000fe20000000000 */
[----:B------:R-:W-:Y:S02]  /*1eb0*/  UISETP.NE.AND UP0, UPT, UR7, URZ, UPT ;  /* 0x0000003f0700728c */ /* 0x000fe4000bf05270 */
[----:B------:R-:W-:Y:S02]  /*1ec0*/  USHF.R.U32.HI UR12, URZ, 0x4, UR12 ;  /* 0x000000043f0c7899 */ /* 0x000fe4000801160c */
[----:B------:R-:W-:Y:S02]  /*1ed0*/  USEL UR8, UR8, URZ, !UP0 ;  /* 0x0000003f08087287 */ /* 0x000fe4000c000000 */
[----:B------:R-:W-:Y:S02]  /*1ee0*/  ULOP3.LUT UR7, UR12, 0x3fff, URZ, 0xc0, !UPT ;  /* 0x00003fff0c077892 */ /* 0x000fe4000f8ec03f */
[----:B------:R-:W-:-:S02]  /*1ef0*/  ULOP3.LUT UR12, UR11, 0x10000, URZ, 0xfc, !UPT ;  /* 0x000100000b0c7892 */ /* 0x000fc4000f8efc3f */
[----:B------:R-:W-:Y:S02]  /*1f00*/  ULOP3.LUT UR7, UR7, 0x10000, URZ, 0xfc, !UPT ;  /* 0x0001000007077892 */ /* 0x000fe4000f8efc3f */
[----:B------:R-:W-:Y:S02]  /*1f10*/  UISETP.NE.U32.AND UP0, UPT, UR8, URZ, UPT ;  /* 0x0000003f0800728c */ /* 0x000fe4000bf05070 */
[----:B------:R-:W-:Y:S02]  /*1f20*/  ULEA UR12, UR16, UR12, 0x8 ;  /* 0x0000000c100c7291 */ /* 0x000fe4000f8e403f */
[----:B------:R-:W-:Y:S01]  /*1f30*/  ULEA UR14, UR16, UR7, 0x8 ;  /* 0x00000007100e7291 */ /* 0x000fe2000f8e403f */
[----:B------:R-:W-:Y:S01]  /*1f40*/  UMOV UR13, 0xc0000010 ;  /* 0xc0000010000d7882 */ /* 0x000fe20000000000 */
[----:B------:R-:W-:Y:S01]  /*1f50*/  UMOV UR15, 0xc0000010 ;  /* 0xc0000010000f7882 */ /* 0x000fe20000000000 */
[----:B------:R-:W-:-:S06]  /*1f60*/  UIADD3 UR6, UR6, 0x1, URZ ;  /* 0x0000000106067890 */ /* 0x000fcc000fffe03f */
[----:B------:R-:W-:Y:S01]  /*1f70*/  QGMMA.64x128x32.F32.E5M2.E5M2 R24, gdesc[UR12], R24, UP0, gsb0 ;  /* 0x01e000000c1879f3 */ /* 0x000fe2000b803818 */
[----:B------:R-:W-:-:S04]  /*1f80*/  UISETP.NE.AND UP0, UPT, UR6, UR20, UPT ;  /* 0x000000140600728c */ /* 0x000fc8000bf05270 */
[----:B------:R-:W-:-:S06]  /*1f90*/  USEL UR7, URZ, 0x1, UP0 ;  /* 0x000000013f077887 */ /* 0x000fcc0008000000 */
[----:B------:R-:W-:Y:S01]  /*1fa0*/  ISETP.NE.AND P0, PT, RZ, UR7, PT ;  /* 0x00000007ff007c0c */ /* 0x000fe2000bf05270 */
[----:B------:R-:W-:-:S12]  /*1fb0*/  WARPGROUP.DEPBAR.LE gsb0, 0x1 ;  /* 0x00008000000079c5 */ /* 0x000fd80000010100 */
[----:B------:R-:W-:Y:S05]  /*1fc0*/  @!P0 BRA `(.L_x_24) ;  /* 0x0000000400088947 */ /* 0x000fea0003800000 */
[----:B------:R-:W-:Y:S02]  /*1fd0*/  WARPGROUP.DEPBAR.LE gsb0, 0x0 ;  /* 0x00008000000079c5 */ /* 0x000fe40000010000 */
[----:B------:R-:W-:-:S01]  /*1fe0*/  FADD R141, R24, R141 ;  /* 0x0000008d188d7221 */ /* 0x000fc20000000000 */
[----:B------:R-:W-:Y:S01]  /*1ff0*/  FADD R136, R25, R136 ;  /* 0x0000008819887221 */ /* 0x000fe20000000000 */
        /* <DEDUP_REMOVED lines=62> */
[----:B------:R-:W-:-:S06]  /*23e0*/  UMOV UR6, URZ ;  /* 0x0000003f00067c82 */ /* 0x000fcc0008000000 */
.L_x_24:
[----:B------:R-:W-:Y:S05]  /*23f0*/  @!P1 BRA `(.L_x_25) ;  /* 0x0000000000049947 */ /* 0x000fea0003800000 */
[----:B------:R-:W-:Y:S01]  /*2400*/  BPT.TRAP 0x1 ;  /* 0x000000040000795c */ /* 0x000fe20000300000 */
.L_x_25:
[----:B------:R-:W-:Y:S01]  /*2410*/  ULEA UR8, UR17, UR10, 0x3 ;  /* 0x0000000a11087291 */ /* 0x000fe2000f8e183f */
[----:B------:R-:W-:-:S03]  /*2420*/  ISETP.GT.U32.AND P0, PT, R4, 0x1, PT ;  /* 0x000000010400780c */ /* 0x000fc60003f04070 */
[----:B------:R-:W-:-:S04]  /*2430*/  UIADD3 UR8, UR8, 0x28, URZ ;  /* 0x0000002808087890 */ /* 0x000fc8000fffe03f */
[----:B------:R-:W-:-:S09]  /*2440*/  UPRMT UR8, URZ, 0x654, UR8 ;  /* 0x000006543f087896 */ /* 0x000fd20008000008 */
[----:B------:R-:W-:Y:S01]  /*2450*/  SYNCS.ARRIVE.TRANS64.RED.A1T0 RZ, [UR8], RZ ;  /* 0x000000ffffff79a7 */ /* 0x000fe20008100408 */
[----:B------:R-:W-:Y:S05]  /*2460*/  @P0 BRA `(.L_x_26) ;  /* 0x0000000000040947 */ /* 0x000fea0003800000 */
[----:B------:R-:W-:Y:S01]  /*2470*/  BPT.TRAP 0x1 ;  /* 0x000000040000795c */ /* 0x000fe20000300000 */
.L_x_26:
[----:B------:R-:W-:Y:S01]  /*2480*/  UIADD3 UR16, UR16, 0x1, URZ ;  /* 0x0000000110107890 */ /* 0x000fe2000fffe03f */
[C---:B------:R-:W-:Y:S01]  /*2490*/  ISETP.GT.AND P0, PT, R10.reuse, 0x1, PT ;  /* 0x000000010a00780c */ /* 0x040fe20003f04270 */
[----:B------:R-:W-:Y:S01]  /*24a0*/  UIADD3 UR17, UR17, 0x1, URZ ;  /* 0x0000000111117890 */ /* 0x000fe2000fffe03f */
[----:B------:R-:W-:Y:S01]  /*24b0*/  VIADD R10, R10, 0xffffffff ;  /* 0xffffffff0a0a7836 */ /* 0x000fe20000000000 */
[----:B------:R-:W-:Y:S02]  /*24c0*/  UISETP.NE.AND UP0, UPT, UR16, 0x5, UPT ;  /* 0x000000051000788c */ /* 0x000fe4000bf05270 */
[----:B------:R-:W-:Y:S02]  /*24d0*/  UISETP.NE.AND UP1, UPT, UR17, 0x5, UPT ;  /* 0x000000051100788c */ /* 0x000fe4000bf25270 */
[----:B------:R-:W-:Y:S02]  /*24e0*/  USEL UR8, URZ, 0x1, UP0 ;  /* 0x000000013f087887 */ /* 0x000fe40008000000 */
[----:B------:R-:W-:-:S02]  /*24f0*/  USEL UR16, UR16, URZ, UP0 ;  /* 0x0000003f10107287 */ /* 0x000fc40008000000 */
[----:B------:R-:W-:Y:S02]  /*2500*/  USEL UR17, UR17, URZ, UP1 ;  /* 0x0000003f11117287 */ /* 0x000fe40008800000 */
[----:B------:R-:W-:Y:S01]  /*2510*/  LOP3.LUT R142, R142, UR8, RZ, 0x3c, !PT ;  /* 0x000000088e8e7c12 */ /* 0x000fe2000f8e3cff */
[----:B------:R-:W-:Y:S01]  /*2520*/  UMOV UR8, 0x1 ;  /* 0x0000000100087882 */ /* 0x000fe20000000000 */
[----:B------:R-:W-:Y:S08]  /*2530*/  @P0 BRA `(.L_x_27) ;  /* 0xfffffff8001c0947 */ /* 0x000ff0000383ffff */
.L_x_19:
[----:B------:R-:W-:Y:S01]  /*2540*/  UISETP.NE.AND UP0, UPT, UR6, URZ, UPT ;  /* 0x0000003f0600728c */ /* 0x000fe2000bf05270 */
[----:B01----:R-:W0:Y:S03]  /*2550*/  LDC R10, c[0x0][0x28c] ;  /* 0x0000a300ff0a7b82 */ /* 0x003e260000000800 */
[----:B------:R-:W-:-:S06]  /*2560*/  USEL UR6, URZ, 0x1, !UP0 ;  /* 0x000000013f067887 */ /* 0x000fcc000c000000 */
[----:B------:R-:W-:Y:S02]  /*2570*/  ISETP.NE.AND P0, PT, RZ, UR6, PT ;  /* 0x00000006ff007c0c */ /* 0x000fe4000bf05270 */
[----:B0-----:R-:W-:-:S11]  /*2580*/  ISETP.GE.AND P1, PT, R10, 0x1, PT ;  /* 0x000000010a00780c */ /* 0x001fd60003f26270 */
[----:B------:R-:W-:Y:S05]  /*2590*/  @!P0 BRA `(.L_x_28) ;  /* 0x0000000400048947 */ /* 0x000fea0003800000 */
[----:B------:R-:W-:Y:S02]  /*25a0*/  WARPGROUP.DEPBAR.LE gsb0, 0x0 ;  /* 0x00008000000079c5 */ /* 0x000fe40000010000 */
[----:B------:R-:W-:Y:S01]  /*25b0*/  FADD R141, R24, R141 ;  /* 0x0000008d188d7221 */ /* 0x000fe20000000000 */
        /* <DEDUP_REMOVED lines=62> */
[----:B------:R-:W-:-:S07]  /*29a0*/  FADD R14, R14, R87 ;  /* 0x000000570e0e7221 */ /* 0x000fce0000000000 */
.L_x_28:
[----:B------:R-:W-:Y:S02]  /*29b0*/  WARPGROUP.DEPBAR.LE gsb0, 0x0 ;  /* 0x00008000000079c5 */ /* 0x000fe40000010000 */
[----:B------:R-:W-:Y:S05]  /*29c0*/  @!P1 BRA `(.L_x_29) ;  /* 0x0000000000409947 */ /* 0x000fea0003800000 */
[----:B------:R-:W-:-:S13]  /*29d0*/  ISETP.NE.AND P0, PT, R138, 0x3, PT ;  /* 0x000000038a00780c */ /* 0x000fda0003f05270 */
[----:B------:R-:W-:Y:S05]  /*29e0*/  @!P0 BRA `(.L_x_30) ;  /* 0x0000000000048947 */ /* 0x000fea0003800000 */
[----:B------:R-:W-:Y:S01]  /*29f0*/  BPT.TRAP 0x1 ;  /* 0x000000040000795c */ /* 0x000fe20000300000 */
.L_x_30:
[----:B------:R-:W-:Y:S01]  /*2a00*/  UISETP.LT.AND UP0, UPT, UR9, 0x1, UPT ;  /* 0x000000010900788c */ /* 0x000fe2000bf01270 */
[----:B------:R-:W-:-:S03]  /*2a10*/  ISETP.GT.U32.AND P0, PT, R4, 0x1, PT ;  /* 0x000000010400780c */ /* 0x000fc60003f04070 */
[----:B------:R-:W-:-:S04]  /*2a20*/  USEL UR8, UR9, 0x1, UP0 ;  /* 0x0000000109087887 */ /* 0x000fc80008000000 */
[----:B------:R-:W-:-:S04]  /*2a30*/  UIADD3 UR8, UR5, UR9, -UR8 ;  /* 0x0000000905087290 */ /* 0x000fc8000fffe808 */
[----:B------:R-:W-:-:S04]  /*2a40*/  UIMAD.WIDE.U32 UR6, UR8, -0x33333333, URZ ;  /* 0xcccccccd080678a5 */ /* 0x000fc8000f8e003f */
[----:B------:R-:W-:-:S04]  /*2a50*/  USHF.R.U32.HI UR6, URZ, 0x2, UR7 ;  /* 0x000000023f067899 */ /* 0x000fc80008011607 */
[----:B------:R-:W-:-:S04]  /*2a60*/  UIMAD UR8, UR6, -0x5, UR8 ;  /* 0xfffffffb060878a4 */ /* 0x000fc8000f8e0208 */
[----:B------:R-:W-:-:S04]  /*2a70*/  ULEA UR8, UR8, UR10, 0x3 ;  /* 0x0000000a08087291 */ /* 0x000fc8000f8e183f */
[----:B------:R-:W-:-:S04]  /*2a80*/  UIADD3 UR8, UR8, 0x28, URZ ;  /* 0x0000002808087890 */ /* 0x000fc8000fffe03f */
[----:B------:R-:W-:-:S09]  /*2a90*/  UPRMT UR8, URZ, 0x654, UR8 ;  /* 0x000006543f087896 */ /* 0x000fd20008000008 */
[----:B------:R-:W-:Y:S01]  /*2aa0*/  SYNCS.ARRIVE.TRANS64.RED.A1T0 RZ, [UR8], RZ ;  /* 0x000000ffffff79a7 */ /* 0x000fe20008100408 */
[----:B------:R-:W-:Y:S05]  /*2ab0*/  @P0 BRA `(.L_x_29) ;  /* 0x0000000000040947 */ /* 0x000fea0003800000 */
[----:B------:R-:W-:Y:S01]  /*2ac0*/  BPT.TRAP 0x1 ;  /* 0x000000040000795c */ /* 0x000fe20000300000 */
.L_x_29:
[----:B------:R-:W0:Y:S01]  /*2ad0*/  LDC R26, c[0x0][0x288] ;  /* 0x0000a200ff1a7b82 */ /* 0x000e220000000800 */
[--C-:B------:R-:W-:Y:S01]  /*2ae0*/  SHF.R.U32.HI R10, RZ, 0x2, R0.reuse ;  /* 0x00000002ff0a7819 */ /* 0x100fe20000011600 */
[----:B------:R-:W-:Y:S01]  /*2af0*/  IMAD.SHL.U32 R29, R7, 0x80, RZ ;  /* 0x00000080071d7824 */ /* 0x000fe200078e00ff */
[----:B------:R-:W-:Y:S01]  /*2b00*/  SHF.R.U32.HI R25, RZ, 0x7, R0 ;  /* 0x00000007ff197819 */ /* 0x000fe20000011600 */
[----:B------:R-:W-:Y:S01]  /*2b10*/  UIADD3 UR5, UR9, UR5, URZ ;  /* 0x0000000509057290 */ /* 0x000fe2000fffe03f */
[----:B------:R-:W-:Y:S01]  /*2b20*/  LOP3.LUT R11, R10, 0x7, RZ, 0xc0, !PT ;  /* 0x000000070a0b7812 */ /* 0x000fe200078ec0ff */
[----:B------:R-:W-:Y:S01]  /*2b30*/  IMAD.SHL.U32 R31, R6, 0x80, RZ ;  /* 0x00000080061f7824 */ /* 0x000fe200078e00ff */
[----:B------:R-:W-:Y:S01]  /*2b40*/  LOP3.LUT R10, R25, 0x1, RZ, 0xc0, !PT ;  /* 0x00000001190a7812 */ /* 0x000fe200078ec0ff */
[----:B------:R-:W-:Y:S01]  /*2b50*/  UISETP.GT.U32.AND UP0, UPT, UR5, 0x4, UPT ;  /* 0x000000040500788c */ /* 0x000fe2000bf04070 */
[----:B------:R-:W-:Y:S01]  /*2b60*/  LOP3.LUT R24, R0, 0x60, RZ, 0xc0, !PT ;  /* 0x0000006000187812 */ /* 0x000fe200078ec0ff */
[----:B------:R-:W-:Y:S01]  /*2b70*/  ULDC UR12, c[0x0][0x284] ;  /* 0x0000a100000c7ab9 */ /* 0x000fe20000000800 */
[----:B------:R-:W-:Y:S01]  /*2b80*/  UISETP.GE.U32.AND UP1, UPT, UR9, 0x5, UPT ;  /* 0x000000050900788c */ /* 0x000fe2000bf26070 */
[----:B------:R-:W-:Y:S01]  /*2b90*/  IMAD.SHL.U32 R30, R10, 0x40, RZ ;  /* 0x000000400a1e7824 */ /* 0x000fe200078e00ff */
[----:B------:R-:W-:Y:S01]  /*2ba0*/  SHF.R.U32.HI R28, RZ, 0x1, R24 ;  /* 0x00000001ff1c7819 */ /* 0x000fe20000011618 */
[----:B------:R-:W-:Y:S01]  /*2bb0*/  UISETP.LT.U32.AND UP0, UPT, UR9, 0x5, UP0 ;  /* 0x000000050900788c */ /* 0x000fe20008701070 */
[----:B------:R-:W-:Y:S01]  /*2bc0*/  LOP3.LUT R24, R0, 0x3, RZ, 0xc0, !PT ;  /* 0x0000000300187812 */ /* 0x000fe200078ec0ff */
[----:B------:R-:W-:Y:S01]  /*2bd0*/  UIMAD.WIDE.U32 UR6, UR5, -0x33333333, URZ ;  /* 0xcccccccd050678a5 */ /* 0x000fe2000f8e003f */
[--C-:B------:R-:W-:Y:S01]  /*2be0*/  IADD3 R25, RZ, -R28, -R11.reuse ;  /* 0x8000001cff197210 */ /* 0x100fe20007ffe80b */
[----:B------:R-:W-:Y:S01]  /*2bf0*/  USEL UR8, URZ, 0x1, !UP0 ;  /* 0x000000013f087887 */ /* 0x000fe2000c000000 */
[----:B------:R-:W-:Y:S01]  /*2c00*/  LOP3.LUT R11, R30, 0x40, R11, 0xe2, !PT ;  /* 0x000000401e0b7812 */ /* 0x000fe200078ee20b */
[----:B------:R-:W-:Y:S01]  /*2c10*/  ULDC.64 UR10, c[0x0][0x5d0] ;  /* 0x00017400000a7ab9 */ /* 0x000fe20000000a00 */
[----:B------:R-:W-:Y:S01]  /*2c20*/  SHF.R.S32.HI R34, RZ, 0x1f, R5 ;  /* 0x0000001fff227819 */ /* 0x000fe20000011405 */
[----:B------:R-:W-:Y:S01]  /*2c30*/  IMAD R10, R10, -0x40, R25 ;  /* 0xffffffc00a0a7824 */ /* 0x000fe200078e0219 */
[----:B------:R-:W-:Y:S01]  /*2c40*/  USHF.R.U32.HI UR6, URZ, 0x2, UR7 ;  /* 0x000000023f067899 */ /* 0x000fe20008011607 */
[----:B0-----:R-:W-:Y:S01]  /*2c50*/  IMAD R30, R24, -0x2, R26 ;  /* 0xfffffffe181e7824 */ /* 0x001fe200078e021a */
[----:B------:R-:W-:Y:S01]  /*2c60*/  ISETP.GE.AND P0, PT, R29, R26, PT ;  /* 0x0000001a1d00720c */ /* 0x000fe20003f06270 */
[----:B------:R-:W-:Y:S01]  /*2c70*/  IMAD.SHL.U32 R24, R0, 0x2, RZ ;  /* 0x0000000200187824 */ /* 0x000fe200078e00ff */
[----:B------:R-:W-:Y:S01]  /*2c80*/  ULOP3.LUT UR4, UR4, UR8, URZ, 0x3c, !UPT ;  /* 0x0000000804047292 */ /* 0x000fe2000f8e3c3f */
[----:B------:R-:W-:Y:S01]  /*2c90*/  IMAD R32, R34, UR10, RZ ;  /* 0x0000000a22207c24 */ /* 0x000fe2000f8e02ff */
[----:B------:R-:W-:Y:S01]  /*2ca0*/  ISETP.GE.OR P0, PT, R31, UR12, P0 ;  /* 0x0000000c1f007c0c */ /* 0x000fe20008706670 */
[----:B------:R-:W-:Y:S01]  /*2cb0*/  IMAD.WIDE R26, R6, 0x80, RZ ;  /* 0x00000080061a7825 */ /* 0x000fe200078e02ff */
[----:B------:R-:W-:Y:S01]  /*2cc0*/  LOP3.LUT R24, R29, 0x6, R24, 0xf8, !PT ;  /* 0x000000061d187812 */ /* 0x000fe200078ef818 */
[----:B------:R-:W-:Y:S01]  /*2cd0*/  UIMAD UR5, UR6, -0x5, UR5 ;  /* 0xfffffffb060578a4 */ /* 0x000fe2000f8e0205 */
[----:B------:R-:W-:Y:S01]  /*2ce0*/  IADD3 R36, -R31, UR12, R10 ;  /* 0x0000000c1f247c10 */ /* 0x000fe2000fffe10a */
[----:B------:R-:W-:Y:S01]  /*2cf0*/  IMAD R33, R5, UR11, R32 ;  /* 0x0000000b05217c24 */ /* 0x000fe2000f8e0220 */
[----:B------:R-:W-:Y:S01]  /*2d00*/  SHF.R.S32.HI R25, RZ, 0x1f, R24 ;  /* 0x0000001fff197819 */ /* 0x000fe20000011418 */
[----:B------:R-:W-:Y:S01]  /*2d10*/  @UP1 ULOP3.LUT UR4, UR4, 0x1, UR6, 0x78, !UPT ;  /* 0x0000000104041892 */ /* 0x000fe2000f8e7806 */
[----:B------:R-:W-:Y:S01]  /*2d20*/  LOP3.LUT R35, R26, R11, R28, 0xfe, !PT ;  /* 0x0000000b1a237212 */ /* 0x000fe200078efe1c */
[----:B------:R-:W-:-:S02]  /*2d30*/  IMAD.IADD R29, R30, 0x1, -R29 ;  /* 0x000000011e1d7824 */ /* 0x000fc400078e0a1d */
[----:B------:R-:W-:-:S04]  /*2d40*/  IMAD.WIDE.U32 R6, R5, UR10, R24 ;  /* 0x0000000a05067c25 */ /* 0x000fc8000f8e0018 */
[----:B------:R-:W-:Y:S02]  /*2d50*/  IMAD.IADD R7, R7, 0x1, R33 ;  /* 0x0000000107077824 */ /* 0x000fe400078e0221 */
[----:B------:R-:W-:Y:S01]  /*2d60*/  IMAD.MOV.U32 R28, RZ, RZ, -0x1 ;  /* 0xffffffffff1c7424 */ /* 0x000fe200078e00ff */
[----:B------:R-:W-:Y:S06]  /*2d70*/  @P0 BRA `(.L_x_31) ;  /* 0x0000004400a40947 */ /* 0x000fec0003800000 */
[----:B------:R-:W0:Y:S01]  /*2d80*/  LDC.64 R32, c[0x0][0x5c8] ;  /* 0x00017200ff207b82 */ /* 0x000e220000000a00 */
[----:B------:R-:W-:Y:S01]  /*2d90*/  ULDC.64 UR6, c[0x0][0x5c0] ;  /* 0x0001700000067ab9 */ /* 0x000fe20000000a00 */
[----:B------:R-:W-:Y:S01]  /*2da0*/  BSSY B0, `(.L_x_31) ;  /* 0x0000466000007945 */ /* 0x000fe20003800000 */
[-C--:B0-----:R-:W-:Y:S02]  /*2db0*/  IMAD R10, R27, R32.reuse, RZ ;  /* 0x000000201b0a7224 */ /* 0x081fe400078e02ff */
[----:B------:R-:W-:-:S04]  /*2dc0*/  IMAD.WIDE.U32 R6, R35, R32, R6 ;  /* 0x0000002023067225 */ /* 0x000fc800078e0006 */
[----:B------:R-:W-:Y:S01]  /*2dd0*/  IMAD R31, R35, R33, R10 ;  /* 0x00000021231f7224 */ /* 0x000fe200078e020a */
[----:B------:R-:W-:Y:S02]  /*2de0*/  LEA R11, P0, R32, R6, 0x3 ;  /* 0x00000006200b7211 */ /* 0x000fe400078018ff */
[----:B------:R-:W-:Y:S01]  /*2df0*/  IADD3 R10, P1, R6, UR6, RZ ;  /* 0x00000006060a7c10 */ /* 0x000fe2000ff3e0ff */
[----:B------:R-:W-:Y:S01]  /*2e00*/  IMAD.IADD R31, R7, 0x1, R31 ;  /* 0x00000001071f7824 */ /* 0x000fe200078e021f */
[----:B------:R-:W-:-:S04]  /*2e10*/  IADD3 R6, P3, R11, UR6, RZ ;  /* 0x000000060b067c10 */ /* 0x000fc8000ff7e0ff */
[----:B------:R-:W-:Y:S02]  /*2e20*/  LEA.HI.X R7, R32, R31, R33, 0x3, P0 ;  /* 0x0000001f20077211 */ /* 0x000fe400000f1c21 */
[----:B---3-5:R-:W-:Y:S02]  /*2e30*/  FSETP.NEU.AND P0, PT, R9, RZ, PT ;  /* 0x000000ff0900720b */ /* 0x028fe40003f0d000 */
[----:B------:R-:W-:Y:S02]  /*2e40*/  IADD3.X R11, R31, UR7, RZ, P1, !PT ;  /* 0x000000071f0b7c10 */ /* 0x000fe40008ffe4ff */
[----:B------:R-:W-:-:S09]  /*2e50*/  IADD3.X R7, R7, UR7, RZ, P3, !PT ;  /* 0x0000000707077c10 */ /* 0x000fd20009ffe4ff */
[----:B------:R-:W-:Y:S05]  /*2e60*/  @!P0 BRA `(.L_x_32) ;  /* 0x00000034005c8947 */ /* 0x000fea0003800000 */
[----:B------:R-:W-:Y:S01]  /*2e70*/  ULDC.64 UR6, c[0x0][0x5b8] ;  /* 0x00016e0000067ab9 */ /* 0x000fe20000000a00 */
[----:B------:R-:W-:Y:S01]  /*2e80*/  ISETP.GE.AND P0, PT, R36, 0x1, PT ;  /* 0x000000012400780c */ /* 0x000fe20003f06270 */
[----:B------:R-:W-:Y:S01]  /*2e90*/  IMAD R32, R34, UR6, RZ ;  /* 0x0000000622207c24 */ /* 0x000fe2000f8e02ff */
[----:B------:R-:W-:Y:S01]  /*2ea0*/  ULDC.64 UR10, c[0x0][0x5a8] ;  /* 0x00016a00000a7ab9 */ /* 0x000fe20000000a00 */
[----:B------:R-:W-:Y:S01]  /*2eb0*/  IMAD.WIDE.U32 R30, R5, UR6, R24 ;  /* 0x00000006051e7c25 */ /* 0x000fe2000f8e0018 */
[----:B------:R-:W-:Y:S01]  /*2ec0*/  ISETP.LT.OR P4, PT, R29, 0x1, !P0 ;  /* 0x000000011d00780c */ /* 0x000fe20004781670 */
[----:B------:R-:W-:Y:S02]  /*2ed0*/  BSSY B1, `(.L_x_33) ;  /* 0x000000c000017945 */ /* 0x000fe40003800000 */
[----:B------:R-:W-:Y:S01]  /*2ee0*/  IMAD R5, R5, UR7, R32 ;  /* 0x0000000705057c24 */ /* 0x000fe2000f8e0220 */
[----:B------:R-:W-:-:S03]  /*2ef0*/  ULDC.64 UR6, c[0x0][0x5b0] ;  /* 0x00016c0000067ab9 */ /* 0x000fc60000000a00 */
[----:B------:R-:W-:Y:S02]  /*2f00*/  IMAD.IADD R31, R31, 0x1, R5 ;  /* 0x000000011f1f7824 */ /* 0x000fe400078e0205 */
[----:B------:R-:W-:Y:S02]  /*2f10*/  IMAD R5, R27, UR6, RZ ;  /* 0x000000061b057c24 */ /* 0x000fe4000f8e02ff */
[----:B------:R-:W-:-:S04]  /*2f20*/  IMAD.WIDE.U32 R24, R35, UR6, R30 ;  /* 0x0000000623187c25 */ /* 0x000fc8000f8e001e */
[----:B------:R-:W-:Y:S01]  /*2f30*/  IMAD R5, R35, UR7, R5 ;  /* 0x0000000723057c24 */ /* 0x000fe2000f8e0205 */
[----:B------:R-:W-:-:S04]  /*2f40*/  IADD3 R24, P1, R24, UR10, RZ ;  /* 0x0000000a18187c10 */ /* 0x000fc8000ff3e0ff */
[--C-:B------:R-:W-:Y:S02]  /*2f50*/  IADD3.X R25, R25, UR11, R5.reuse, P1, !PT ;  /* 0x0000000b19197c10 */ /* 0x100fe40008ffe405 */
[----:B------:R-:W-:Y:S01]  /*2f60*/  PRMT R5, RZ, 0x7610, R5 ;  /* 0x00007610ff057816 */ /* 0x000fe20000000005 */
[----:B------:R-:W-:Y:S06]  /*2f70*/  @P4 BRA `(.L_x_34) ;  /* 0x0000000000044947 */ /* 0x000fec0003800000 */
[----:B------:R0:W5:Y:S02]  /*2f80*/  LDG.E.U8 R5, desc[UR18][R24.64] ;  /* 0x0000001218057981 */ /* 0x000164000c1e1100 */
.L_x_34:
[----:B------:R-:W-:Y:S05]  /*2f90*/  BSYNC B1 ;  /* 0x0000000000017941 */ /* 0x000fea0003800000 */
.L_x_33:
[----:B-----5:R-:W-:Y:S01]  /*2fa0*/  LOP3.LUT R5, R5, 0xff, RZ, 0xc0, !PT ;  /* 0x000000ff05057812 */ /* 0x020fe200078ec0ff */
[----:B------:R-:W-:Y:S01]  /*2fb0*/  BSSY B1, `(.L_x_35) ;  /* 0x000000b000017945 */ /* 0x000fe20003800000 */
[----:B------:R-:W-:Y:S02]  /*2fc0*/  ISETP.LT.OR P3, PT, R29, 0x2, !P0 ;  /* 0x000000021d00780c */ /* 0x000fe40004761670 */
[----:B------:R-:W-:-:S05]  /*2fd0*/  F2FP.F16.E5M2.UNPACK_B R5, R5 ;  /* 0x00000005ff05723e */ /* 0x000fca00020004ff */
[----:B------:R-:W-:Y:S01]  /*2fe0*/  HADD2.F32 R32, -RZ, R5.H0_H0 ;  /* 0x20000005ff207230 */ /* 0x000fe20000004100 */
[----:B------:R-:W-:-:S04]  /*2ff0*/  PRMT R5, RZ, 0x7610, R5 ;  /* 0x00007610ff057816 */ /* 0x000fc80000000005 */
[----:B------:R-:W-:-:S04]  /*3000*/  FMUL R32, R32, R9 ;  /* 0x0000000920207220 */ /* 0x000fc80000400000 */
[----:B--2---:R-:W-:-:S05]  /*3010*/  FFMA R32, R141, R8, R32 ;  /* 0x000000088d207223 */ /* 0x004fca0000000020 */
[----:B------:R-:W-:-:S05]  /*3020*/  F2FP.SATFINITE.E5M2.F32.PACK_AB_MERGE_C R33, RZ, R32, RZ ;  /* 0x00000020ff21723e */ /* 0x000fca00048060ff */
[----:B------:R1:W-:Y:S01]  /*3030*/  @!P4 STG.E.U8 desc[UR18][R10.64], R33 ;  /* 0x000000210a00c986 */ /* 0x0003e2000c101112 */
[----:B------:R-:W-:Y:S05]  /*3040*/  @P3 BRA `(.L_x_36) ;  /* 0x0000000000043947 */ /* 0x000fea0003800000 */
[----:B------:R2:W5:Y:S02]  /*3050*/  LDG.E.U8 R5, desc[UR18][R24.64+0x1] ;  /* 0x0000011218057981 */ /* 0x000564000c1e1100 */
.L_x_36:
[----:B------:R-:W-:Y:S05]  /*3060*/  BSYNC B1 ;  /* 0x0000000000017941 */ /* 0x000fea0003800000 */
.L_x_35:
[----:B-----5:R-:W-:Y:S01]  /*3070*/  LOP3.LUT R5, R5, 0xff, RZ, 0xc0, !PT ;  /* 0x000000ff05057812 */ /* 0x020fe200078ec0ff */
[----:B------:R-:W-:Y:S01]  /*3080*/  BSSY B1, `(.L_x_37) ;  /* 0x0000013000017945 */ /* 0x000fe20003800000 */
[----:B-1----:R-:W-:Y:S02]  /*3090*/  IADD3 R33, P1, R35, 0x8, RZ ;  /* 0x0000000823217810 */ /* 0x002fe40007f3e0ff */
[----:B------:R-:W-:-:S03]  /*30a0*/  F2FP.F16.E5M2.UNPACK_B R5, R5 ;  /* 0x00000005ff05723e */ /* 0x000fc600020004ff */
[----:B------:R-:W-:Y:S01]  /*30b0*/  IMAD.X R27, RZ, RZ, R27, P1 ;  /* 0x000000ffff1b7224 */ /* 0x000fe200008e061b */
[----:B------:R-:W-:Y:S01]  /*30c0*/  ISETP.GE.AND P1, PT, R36, 0x9, PT ;  /* 0x000000092400780c */ /* 0x000fe20003f26270 */
[----:B------:R-:W-:Y:S02]  /*30d0*/  HADD2.F32 R26, -RZ, R5.H0_H0 ;  /* 0x20000005ff1a7230 */ /* 0x000fe40000004100 */
[----:B------:R-:W-:Y:S01]  /*30e0*/  IMAD.WIDE.U32 R30, R33, UR6, R30 ;  /* 0x00000006211e7c25 */ /* 0x000fe2000f8e001e */
[----:B------:R-:W-:-:S03]  /*30f0*/  ISETP.LT.OR P5, PT, R29, 0x1, !P1 ;  /* 0x000000011d00780c */ /* 0x000fc60004fa1670 */
[----:B------:R-:W-:Y:S01]  /*3100*/  FMUL R5, R26, R9 ;  /* 0x000000091a057220 */ /* 0x000fe20000400000 */
[----:B------:R-:W-:-:S03]  /*3110*/  IMAD R26, R27, UR6, RZ ;  /* 0x000000061b1a7c24 */ /* 0x000fc6000f8e02ff */
[----:B------:R-:W-:Y:S01]  /*3120*/  FFMA R5, R136, R8, R5 ;  /* 0x0000000888057223 */ /* 0x000fe20000000005 */
[----:B------:R-:W-:Y:S01]  /*3130*/  IMAD R33, R33, UR7, R26 ;  /* 0x0000000721217c24 */ /* 0x000fe2000f8e021a */
[----:B------:R-:W-:-:S03]  /*3140*/  IADD3 R26, P4, R30, UR10, RZ ;  /* 0x0000000a1e1a7c10 */ /* 0x000fc6000ff9e0ff */
[----:B------:R-:W-:Y:S02]  /*3150*/  F2FP.SATFINITE.E5M2.F32.PACK_AB_MERGE_C R35, RZ, R5, RZ ;  /* 0x00000005ff23723e */ /* 0x000fe400048060ff */
[----:B------:R-:W-:Y:S02]  /*3160*/  IADD3.X R27, R31, UR11, R33, P4, !PT ;  /* 0x0000000b1f1b7c10 */ /* 0x000fe4000a7fe421 */
[----:B------:R-:W-:Y:S01]  /*3170*/  PRMT R5, RZ, 0x7610, R5 ;  /* 0x00007610ff057816 */ /* 0x000fe20000000005 */
[----:B------:R1:W-:Y:S01]  /*3180*/  @!P3 STG.E.U8 desc[UR18][R10.64+0x1], R35 ;  /* 0x000001230a00b986 */ /* 0x0003e2000c101112 */
[----:B------:R-:W-:Y:S05]  /*3190*/  @P5 BRA `(.L_x_38) ;  /* 0x0000000000045947 */ /* 0x000fea0003800000 */
[----:B------:R3:W5:Y:S02]  /*31a0*/  LDG.E.U8 R5, desc[UR18][R26.64] ;  /* 0x000000121a057981 */ /* 0x000764000c1e1100 */
.L_x_38:
[----:B------:R-:W-:Y:S05]  /*31b0*/  BSYNC B1 ;  /* 0x0000000000017941 */ /* 0x000fea0003800000 */
.L_x_37:
[----:B-----5:R-:W-:Y:S01]  /*31c0*/  LOP3.LUT R5, R5, 0xff, RZ, 0xc0, !PT ;  /* 0x000000ff05057812 */ /* 0x020fe200078ec0ff */
[----:B------:R-:W-:Y:S01]  /*31d0*/  BSSY B1, `(.L_x_39) ;  /* 0x000000b000017945 */ /* 0x000fe20003800000 */
[----:B------:R-:W-:Y:S02]  /*31e0*/  ISETP.LT.OR P3, PT, R29, 0x2, !P1 ;  /* 0x000000021d00780c */ /* 0x000fe40004f61670 */
[----:B------:R-:W-:-:S05]  /*31f0*/  F2FP.F16.E5M2.UNPACK_B R5, R5 ;  /* 0x00000005ff05723e */ /* 0x000fca00020004ff */
[----:B------:R-:W-:Y:S01]  /*3200*/  HADD2.F32 R30, -RZ, R5.H0_H0 ;  /* 0x20000005ff1e7230 */ /* 0x000fe20000004100 */
[----:B------:R-:W-:-:S04]  /*3210*/  PRMT R5, RZ, 0x7610, R5 ;  /* 0x00007610ff057816 */ /* 0x000fc80000000005 */
[----:B------:R-:W-:-:S04]  /*3220*/  FMUL R30, R30, R9 ;  /* 0x000000091e1e7220 */ /* 0x000fc80000400000 */
[----:B------:R-:W-:-:S05]  /*3230*/  FFMA R30, R139, R8, R30 ;  /* 0x000000088b1e7223 */ /* 0x000fca000000001e */
[----:B------:R-:W-:-:S05]  /*3240*/  F2FP.SATFINITE.E5M2.F32.PACK_AB_MERGE_C R31, RZ, R30, RZ ;  /* 0x0000001eff1f723e */ /* 0x000fca00048060ff */
[----:B------:R4:W-:Y:S01]  /*3250*/  @!P5 STG.E.U8 desc[UR18][R6.64], R31 ;  /* 0x0000001f0600d986 */ /* 0x0009e2000c101112 */
[----:B------:R-:W-:Y:S05]  /*3260*/  @P3 BRA `(.L_x_40) ;  /* 0x0000000000043947 */ /* 0x000fea0003800000 */
[----:B------:R0:W5:Y:S02]  /*3270*/  LDG.E.U8 R5, desc[UR18][R26.64+0x1] ;  /* 0x000001121a057981 */ /* 0x000164000c1e1100 */
.L_x_40:
[----:B------:R-:W-:Y:S05]  /*3280*/  BSYNC B1 ;  /* 0x0000000000017941 */ /* 0x000fea0003800000 */
.L_x_39:
[----:B-----5:R-:W-:Y:S01]  /*3290*/  LOP3.LUT R5, R5, 0xff, RZ, 0xc0, !PT ;  /* 0x000000ff05057812 */ /* 0x020fe200078ec0ff */
[----:B------:R-:W-:Y:S01]  /*32a0*/  BSSY B1, `(.L_x_41) ;  /* 0x000000b000017945 */ /* 0x000fe20003800000 */
[----:B------:R-:W-:Y:S02]  /*32b0*/  ISETP.LT.OR P4, PT, R29, 0x9, !P0 ;  /* 0x000000091d00780c */ /* 0x000fe40004781670 */
[----:B------:R-:W-:-:S05]  /*32c0*/  F2FP.F16.E5M2.UNPACK_B R5, R5 ;  /* 0x00000005ff05723e */ /* 0x000fca00020004ff */
[----:B------:R-:W-:-:S05]  /*32d0*/  HADD2.F32 R30, -RZ, R5.H0_H0 ;  /* 0x20000005ff1e7230 */ /* 0x000fca0000004100 */
[----:B------:R-:W-:-:S04]  /*32e0*/  FMUL R5, R30, R9 ;  /* 0x000000091e057220 */ /* 0x000fc80000400000 */
[----:B------:R-:W-:-:S05]  /*32f0*/  FFMA R5, R134, R8, R5 ;  /* 0x0000000886057223 */ /* 0x000fca0000000005 */
[----:B----4-:R-:W-:Y:S02]  /*3300*/  F2FP.SATFINITE.E5M2.F32.PACK_AB_MERGE_C R31, RZ, R5, RZ ;  /* 0x00000005ff1f723e */ /* 0x010fe400048060ff */
[----:B------:R-:W-:-:S03]  /*3310*/  PRMT R5, RZ, 0x7610, R5 ;  /* 0x00007610ff057816 */ /* 0x000fc60000000005 */
[----:B------:R4:W-:Y:S01]  /*3320*/  @!P3 STG.E.U8 desc[UR18][R6.64+0x1], R31 ;  /* 0x0000011f0600b986 */ /* 0x0009e2000c101112 */
[----:B------:R-:W-:Y:S05]  /*3330*/  @P4 BRA `(.L_x_42) ;  /* 0x0000000000044947 */ /* 0x000fea0003800000 */
[----:B------:R0:W5:Y:S02]  /*3340*/  LDG.E.U8 R5, desc[UR18][R24.64+0x8] ;  /* 0x0000081218057981 */ /* 0x000164000c1e1100 */
.L_x_42:
[----:B------:R-:W-:Y:S05]  /*3350*/  BSYNC B1 ;  /* 0x0000000000017941 */ /* 0x000fea0003800000 */
.L_x_41:
        /* <DEDUP_REMOVED lines=8> */
[----:B----4-:R-:W-:-:S05]  /*33e0*/  F2FP.SATFINITE.E5M2.F32.PACK_AB_MERGE_C R31, RZ, R30, RZ ;  /* 0x0000001eff1f723e */ /* 0x010fca00048060ff */
[----:B------:R4:W-:Y:S01]  /*33f0*/  @!P4 STG.E.U8 desc[UR18][R10.64+0x8], R31 ;  /* 0x0000081f0a00c986 */ /* 0x0009e2000c101112 */
[----:B------:R-:W-:Y:S05]  /*3400*/  @P3 BRA `(.L_x_44) ;  /* 0x0000000000043947 */ /* 0x000fea0003800000 */
[----:B------:R0:W5:Y:S02]  /*3410*/  LDG.E.U8 R5, desc[UR18][R24.64+0x9] ;  /* 0x0000091218057981 */ /* 0x000164000c1e1100 */
.L_x_44:
[----:B------:R-:W-:Y:S05]  /*3420*/  BSYNC B1 ;  /* 0x0000000000017941 */ /* 0x000fea0003800000 */
.L_x_43:
        /* <DEDUP_REMOVED lines=12> */
.L_x_46:
[----:B------:R-:W-:Y:S05]  /*34f0*/  BSYNC B1 ;  /* 0x0000000000017941 */ /* 0x000fea0003800000 */
.L_x_45:
        /* <DEDUP_REMOVED lines=12> */
.L_x_48:
[----:B------:R-:W-:Y:S05]  /*35c0*/  BSYNC B1 ;  /* 0x0000000000017941 */ /* 0x000fea0003800000 */
.L_x_47:
        /* <DEDUP_REMOVED lines=12> */
.L_x_50:
[----:B------:R-:W-:Y:S05]  /*3690*/  BSYNC B1 ;  /* 0x0000000000017941 */ /* 0x000fea0003800000 */
.L_x_49:
        /* <DEDUP_REMOVED lines=12> */
.L_x_52:
[----:B------:R-:W-:Y:S05]  /*3760*/  BSYNC B1 ;  /* 0x0000000000017941 */ /* 0x000fea0003800000 */
.L_x_51:
        /* <DEDUP_REMOVED lines=12> */
.L_x_54:
[----:B------:R-:W-:Y:S05]  /*3830*/  BSYNC B1 ;  /* 0x0000000000017941 */ /* 0x000fea0003800000 */
.L_x_53:
        /* <DEDUP_REMOVED lines=12> */
.L_x_56:
[----:B------:R-:W-:Y:S05]  /*3900*/  BSYNC B1 ;  /* 0x0000000000017941 */ /* 0x000fea0003800000 */
.L_x_55:
        /* <DEDUP_REMOVED lines=12> */
.L_x_58:
[----:B------:R-:W-:Y:S05]  /*39d0*/  BSYNC B1 ;  /* 0x0000000000017941 */ /* 0x000fea0003800000 */
.L_x_57:
        /* <DEDUP_REMOVED lines=12> */
.L_x_60:
[----:B------:R-:W-:Y:S05]  /*3aa0*/  BSYNC B1 ;  /* 0x0000000000017941 */ /* 0x000fea0003800000 */
.L_x_59:
        /* <DEDUP_REMOVED lines=12> */
.L_x_62:
[----:B------:R-:W-:Y:S05]  /*3b70*/  BSYNC B1 ;  /* 0x0000000000017941 */ /* 0x000fea0003800000 */
.L_x_61:
        /* <DEDUP_REMOVED lines=12> */
.L_x_64:
[----:B------:R-:W-:Y:S05]  /*3c40*/  BSYNC B1 ;  /* 0x0000000000017941 */ /* 0x000fea0003800000 */
.L_x_63:
        /* <DEDUP_REMOVED lines=12> */
.L_x_66:
[----:B------:R-:W-:Y:S05]  /*3d10*/  BSYNC B1 ;  /* 0x0000000000017941 */ /* 0x000fea0003800000 */
.L_x_65:
        /* <DEDUP_REMOVED lines=12> */
.L_x_68:
[----:B------:R-:W-:Y:S05]  /*3de0*/  BSYNC B1 ;  /* 0x0000000000017941 */ /* 0x000fea0003800000 */
.L_x_67:
        /* <DEDUP_REMOVED lines=12> */
.L_x_70:
[----:B------:R-:W-:Y:S05]  /*3eb0*/  BSYNC B1 ;  /* 0x0000000000017941 */ /* 0x000fea0003800000 */
.L_x_69:
        /* <DEDUP_REMOVED lines=12> */
.L_x_72:
[----:B------:R-:W-:Y:S05]  /*3f80*/  BSYNC B1 ;  /* 0x0000000000017941 */ /* 0x000fea0003800000 */
.L_x_71:
        /* <DEDUP_REMOVED lines=12> */
.L_x_74:
[----:B------:R-:W-:Y:S05]  /*4050*/  BSYNC B1 ;  /* 0x0000000000017941 */ /* 0x000fea0003800000 */
.L_x_73:
        /* <DEDUP_REMOVED lines=12> */
.L_x_76:
[----:B------:R-:W-:Y:S05]  /*4120*/  BSYNC B1 ;  /* 0x0000000000017941 */ /* 0x000fea0003800000 */
.L_x_75:
        /* <DEDUP_REMOVED lines=12> */
.L_x_78:
[----:B------:R-:W-:Y:S05]  /*41f0*/  BSYNC B1 ;  /* 0x0000000000017941 */ /* 0x000fea0003800000 */
.L_x_77:
        /* <DEDUP_REMOVED lines=12> */
.L_x_80:
[----:B------:R-:W-:Y:S05]  /*42c0*/  BSYNC B1 ;  /* 0x0000000000017941 */ /* 0x000fea0003800000 */
.L_x_79:
        /* <DEDUP_REMOVED lines=12> */
.L_x_82:
[----:B------:R-:W-:Y:S05]  /*4390*/  BSYNC B1 ;  /* 0x0000000000017941 */ /* 0x000fea0003800000 */
.L_x_81:
        /* <DEDUP_REMOVED lines=12> */
.L_x_84:
[----:B------:R-:W-:Y:S05]  /*4460*/  BSYNC B1 ;  /* 0x0000000000017941 */ /* 0x000fea0003800000 */
.L_x_83:
        /* <DEDUP_REMOVED lines=12> */
.L_x_86:
[----:B------:R-:W-:Y:S05]  /*4530*/  BSYNC B1 ;  /* 0x0000000000017941 */ /* 0x000fea0003800000 */
.L_x_85:
        /* <DEDUP_REMOVED lines=12> */
.L_x_88:
[----:B------:R-:W-:Y:S05]  /*4600*/  BSYNC B1 ;  /* 0x0000000000017941 */ /* 0x000fea0003800000 */
.L_x_87:
        /* <DEDUP_REMOVED lines=12> */
.L_x_90:
[----:B------:R-:W-:Y:S05]  /*46d0*/  BSYNC B1 ;  /* 0x0000000000017941 */ /* 0x000fea0003800000 */
.L_x_89:
        /* <DEDUP_REMOVED lines=12> */
.L_x_92:
[----:B------:R-:W-:Y:S05]  /*47a0*/  BSYNC B1 ;  /* 0x0000000000017941 */ /* 0x000fea0003800000 */
.L_x_91:
        /* <DEDUP_REMOVED lines=12> */
.L_x_94:
[----:B------:R-:W-:Y:S05]  /*4870*/  BSYNC B1 ;  /* 0x0000000000017941 */ /* 0x000fea0003800000 */
.L_x_93:
        /* <DEDUP_REMOVED lines=12> */
.L_x_96:
[----:B------:R-:W-:Y:S05]  /*4940*/  BSYNC B1 ;  /* 0x0000000000017941 */ /* 0x000fea0003800000 */
.L_x_95:
        /* <DEDUP_REMOVED lines=12> */
.L_x_98:
[----:B------:R-:W-:Y:S05]  /*4a10*/  BSYNC B1 ;  /* 0x0000000000017941 */ /* 0x000fea0003800000 */
.L_x_97:
        /* <DEDUP_REMOVED lines=12> */
.L_x_100:
[----:B------:R-:W-:Y:S05]  /*4ae0*/  BSYNC B1 ;  /* 0x0000000000017941 */ /* 0x000fea0003800000 */
.L_x_99:
        /* <DEDUP_REMOVED lines=12> */
.L_x_102:
[----:B------:R-:W-:Y:S05]  /*4bb0*/  BSYNC B1 ;  /* 0x0000000000017941 */ /* 0x000fea0003800000 */
.L_x_101:
        /* <DEDUP_REMOVED lines=12> */
.L_x_104:
[----:B------:R-:W-:Y:S05]  /*4c80*/  BSYNC B1 ;  /* 0x0000000000017941 */ /* 0x000fea0003800000 */
.L_x_103:
        /* <DEDUP_REMOVED lines=12> */
.L_x_106:
[----:B------:R-:W-:Y:S05]  /*4d50*/  BSYNC B1 ;  /* 0x0000000000017941 */ /* 0x000fea0003800000 */
.L_x_105:
        /* <DEDUP_REMOVED lines=12> */
.L_x_108:
[----:B------:R-:W-:Y:S05]  /*4e20*/  BSYNC B1 ;  /* 0x0000000000017941 */ /* 0x000fea0003800000 */
.L_x_107:
        /* <DEDUP_REMOVED lines=12> */
.L_x_110:
[----:B------:R-:W-:Y:S05]  /*4ef0*/  BSYNC B1 ;  /* 0x0000000000017941 */ /* 0x000fea0003800000 */
.L_x_109:
        /* <DEDUP_REMOVED lines=12> */
.L_x_112:
[----:B------:R-:W-:Y:S05]  /*4fc0*/  BSYNC B1 ;  /* 0x0000000000017941 */ /* 0x000fea0003800000 */
.L_x_111:
        /* <DEDUP_REMOVED lines=12> */
.L_x_114:
[----:B------:R-:W-:Y:S05]  /*5090*/  BSYNC B1 ;  /* 0x0000000000017941 */ /* 0x000fea0003800000 */
.L_x_113:
        /* <DEDUP_REMOVED lines=12> */
.L_x_116:
[----:B------:R-:W-:Y:S05]  /*5160*/  BSYNC B1 ;  /* 0x0000000000017941 */ /* 0x000fea0003800000 */
.L_x_115:
        /* <DEDUP_REMOVED lines=12> */
.L_x_118:
[----:B------:R-:W-:Y:S05]  /*5230*/  BSYNC B1 ;  /* 0x0000000000017941 */ /* 0x000fea0003800000 */
.L_x_117:
        /* <DEDUP_REMOVED lines=12> */
.L_x_120:
[----:B------:R-:W-:Y:S05]  /*5300*/  BSYNC B1 ;  /* 0x0000000000017941 */ /* 0x000fea0003800000 */
.L_x_119:
        /* <DEDUP_REMOVED lines=12> */
.L_x_122:
[----:B------:R-:W-:Y:S05]  /*53d0*/  BSYNC B1 ;  /* 0x0000000000017941 */ /* 0x000fea0003800000 */
.L_x_121:
        /* <DEDUP_REMOVED lines=12> */
.L_x_124:
[----:B------:R-:W-:Y:S05]  /*54a0*/  BSYNC B1 ;  /* 0x0000000000017941 */ /* 0x000fea0003800000 */
.L_x_123:
        /* <DEDUP_REMOVED lines=12> */
.L_x_126:
[----:B------:R-:W-:Y:S05]  /*5570*/  BSYNC B1 ;  /* 0x0000000000017941 */ /* 0x000fea0003800000 */
.L_x_125:
        /* <DEDUP_REMOVED lines=12> */
.L_x_128:
[----:B------:R-:W-:Y:S05]  /*5640*/  BSYNC B1 ;  /* 0x0000000000017941 */ /* 0x000fea0003800000 */
.L_x_127:
        /* <DEDUP_REMOVED lines=12> */
.L_x_130:
[----:B------:R-:W-:Y:S05]  /*5710*/  BSYNC B1 ;  /* 0x0000000000017941 */ /* 0x000fea0003800000 */
.L_x_129:
        /* <DEDUP_REMOVED lines=12> */
.L_x_132:
[----:B------:R-:W-:Y:S05]  /*57e0*/  BSYNC B1 ;  /* 0x0000000000017941 */ /* 0x000fea0003800000 */
.L_x_131:
        /* <DEDUP_REMOVED lines=12> */
.L_x_134:
[----:B------:R-:W-:Y:S05]  /*58b0*/  BSYNC B1 ;  /* 0x0000000000017941 */ /* 0x000fea0003800000 */
.L_x_133:
        /* <DEDUP_REMOVED lines=12> */
.L_x_136:
[----:B------:R-:W-:Y:S05]  /*5980*/  BSYNC B1 ;  /* 0x0000000000017941 */ /* 0x000fea0003800000 */
.L_x_135:
        /* <DEDUP_REMOVED lines=12> */
.L_x_138:
[----:B------:R-:W-:Y:S05]  /*5a50*/  BSYNC B1 ;  /* 0x0000000000017941 */ /* 0x000fea0003800000 */
.L_x_137:
        /* <DEDUP_REMOVED lines=12> */
.L_x_140:
[----:B------:R-:W-:Y:S05]  /*5b20*/  BSYNC B1 ;  /* 0x0000000000017941 */ /* 0x000fea0003800000 */
.L_x_139:
        /* <DEDUP_REMOVED lines=12> */
.L_x_142:
[----:B------:R-:W-:Y:S05]  /*5bf0*/  BSYNC B1 ;  /* 0x0000000000017941 */ /* 0x000fea0003800000 */
.L_x_141:
        /* <DEDUP_REMOVED lines=12> */
.L_x_144:
[----:B------:R-:W-:Y:S05]  /*5cc0*/  BSYNC B1 ;  /* 0x0000000000017941 */ /* 0x000fea0003800000 */
.L_x_143:
[----:B-----5:R-:W-:Y:S01]  /*5cd0*/  LOP3.LUT R5, R5, 0xff, RZ, 0xc0, !PT ;  /* 0x000000ff05057812 */ /* 0x020fe200078ec0ff */
[----:B------:R-:W-:Y:S01]  /*5ce0*/  BSSY B1, `(.L_x_145) ;  /* 0x000000b000017945 */ /* 0x000fe20003800000 */
[----:B------:R-:W-:Y:S02]  /*5cf0*/  ISETP.LT.OR P4, PT, R29, 0x71, !P0 ;  /* 0x000000711d00780c */ /* 0x000fe40004781670 */
[----:B------:R-:W-:-:S05]  /*5d00*/  F2FP.F16.E5M2.UNPACK_B R5, R5 ;  /* 0x00000005ff05723e */ /* 0x000fca00020004ff */
[----:B------:R-:W-:-:S05]  /*5d10*/  HADD2.F32 R18, -RZ, R5.H0_H0 ;  /* 0x20000005ff127230 */ /* 0x000fca0000004100 */
[----:B------:R-:W-:-:S04]  /*5d20*/  FMUL R5, R18, R9 ;  /* 0x0000000912057220 */ /* 0x000fc80000400000 */
[----:B------:R-:W-:-:S05]  /*5d30*/  FFMA R5, R20, R8, R5 ;  /* 0x0000000814057223 */ /* 0x000fca0000000005 */
[----:B0-----:R-:W-:Y:S02]  /*5d40*/  F2FP.SATFINITE.E5M2.F32.PACK_AB_MERGE_C R23, RZ, R5, RZ ;  /* 0x00000005ff17723e */ /* 0x001fe400048060ff */
[----:B------:R-:W-:-:S03]  /*5d50*/  PRMT R5, RZ, 0x7610, R5 ;  /* 0x00007610ff057816 */ /* 0x000fc60000000005 */
[----:B------:R0:W-:Y:S01]  /*5d60*/  @!P3 STG.E.U8 desc[UR18][R6.64+0x69], R23 ;  /* 0x000069170600b986 */ /* 0x0001e2000c101112 */
[----:B------:R-:W-:Y:S05]  /*5d70*/  @P4 BRA `(.L_x_146) ;  /* 0x0000000000044947 */ /* 0x000fea0003800000 */
[----:B------:R0:W5:Y:S02]  /*5d80*/  LDG.E.U8 R5, desc[UR18][R24.64+0x70] ;  /* 0x0000701218057981 */ /* 0x000164000c1e1100 */
.L_x_146:
[----:B------:R-:W-:Y:S05]  /*5d90*/  BSYNC B1 ;  /* 0x0000000000017941 */ /* 0x000fea0003800000 */
.L_x_145:
        /* <DEDUP_REMOVED lines=12> */
.L_x_148:
[----:B------:R-:W-:Y:S05]  /*5e60*/  BSYNC B1 ;  /* 0x0000000000017941 */ /* 0x000fea0003800000 */
.L_x_147:
        /* <DEDUP_REMOVED lines=12> */
.L_x_150:
[----:B------:R-:W-:Y:S05]  /*5f30*/  BSYNC B1 ;  /* 0x0000000000017941 */ /* 0x000fea0003800000 */
.L_x_149:
        /* <DEDUP_REMOVED lines=8> */
[----:B0-----:R-:W-:-:S05]  /*5fc0*/  F2FP.SATFINITE.E5M2.F32.PACK_AB_MERGE_C R17, RZ, R18, RZ ;  /* 0x00000012ff11723e */ /* 0x001fca00048060ff */
[----:B------:R0:W-:Y:S01]  /*5fd0*/  @!P4 STG.E.U8 desc[UR18][R6.64+0x70], R17 ;  /* 0x000070110600c986 */ /* 0x0001e2000c101112 */
[----:B------:R-:W-:Y:S05]  /*5fe0*/  @P3 BRA `(.L_x_152) ;  /* 0x0000000000043947 */ /* 0x000fea0003800000 */
[----:B------:R0:W5:Y:S02]  /*5ff0*/  LDG.E.U8 R5, desc[UR18][R26.64+0x71] ;  /* 0x000071121a057981 */ /* 0x000164000c1e1100 */
.L_x_152:
[----:B------:R-:W-:Y:S05]  /*6000*/  BSYNC B1 ;  /* 0x0000000000017941 */ /* 0x000fea0003800000 */
.L_x_151:
        /* <DEDUP_REMOVED lines=12> */
.L_x_154:
[----:B------:R-:W-:Y:S05]  /*60d0*/  BSYNC B1 ;  /* 0x0000000000017941 */ /* 0x000fea0003800000 */
.L_x_153:
        /* <DEDUP_REMOVED lines=12> */
.L_x_156:
[----:B------:R-:W-:Y:S05]  /*61a0*/  BSYNC B1 ;  /* 0x0000000000017941 */ /* 0x000fea0003800000 */
.L_x_155:
        /* <DEDUP_REMOVED lines=12> */
.L_x_158:
[----:B------:R-:W-:Y:S05]  /*6270*/  BSYNC B1 ;  /* 0x0000000000017941 */ /* 0x000fea0003800000 */
.L_x_157:
[----:B-----5:R-:W-:Y:S01]  /*6280*/  LOP3.LUT R5, R5, 0xff, RZ, 0xc0, !PT ;  /* 0x000000ff05057812 */ /* 0x020fe200078ec0ff */
[----:B------:R-:W-:Y:S01]  /*6290*/  BSSY B1, `(.L_x_159) ;  /* 0x000000b000017945 */ /* 0x000fe20003800000 */
[----:B------:R-:W-:Y:S02]  /*62a0*/  ISETP.LT.OR P1, PT, R29, 0x7a, !P1 ;  /* 0x0000007a1d00780c */ /* 0x000fe40004f21670 */
[----:B------:R-:W-:-:S05]  /*62b0*/  F2FP.F16.E5M2.UNPACK_B R5, R5 ;  /* 0x00000005ff05723e */ /* 0x000fca00020004ff */
[----:B01--4-:R-:W-:Y:S01]  /*62c0*/  HADD2.F32 R10, -RZ, R5.H0_H0 ;  /* 0x20000005ff0a7230 */ /* 0x013fe20000004100 */
[----:B------:R-:W-:-:S04]  /*62d0*/  PRMT R5, RZ, 0x7610, R5 ;  /* 0x00007610ff057816 */ /* 0x000fc80000000005 */
[----:B------:R-:W-:-:S04]  /*62e0*/  FMUL R10, R10, R9 ;  /* 0x000000090a0a7220 */ /* 0x000fc80000400000 */
[----:B------:R-:W-:-:S05]  /*62f0*/  FFMA R10, R15, R8, R10 ;  /* 0x000000080f0a7223 */ /* 0x000fca000000000a */
[----:B------:R-:W-:-:S05]  /*6300*/  F2FP.SATFINITE.E5M2.F32.PACK_AB_MERGE_C R11, RZ, R10, RZ ;  /* 0x0000000aff0b723e */ /* 0x000fca00048060ff */
[----:B------:R0:W-:Y:S01]  /*6310*/  @!P3 STG.E.U8 desc[UR18][R6.64+0x78], R11 ;  /* 0x0000780b0600b986 */ /* 0x0001e2000c101112 */
[----:B------:R-:W-:Y:S05]  /*6320*/  @P1 BRA `(.L_x_160) ;  /* 0x0000000000041947 */ /* 0x000fea0003800000 */
[----:B------:R1:W5:Y:S02]  /*6330*/  LDG.E.U8 R5, desc[UR18][R26.64+0x79] ;  /* 0x000079121a057981 */ /* 0x000364000c1e1100 */
.L_x_160:
[----:B------:R-:W-:Y:S05]  /*6340*/  BSYNC B1 ;  /* 0x0000000000017941 */ /* 0x000fea0003800000 */
.L_x_159:
[----:B------:R-:W-:Y:S05]  /*6350*/  @P1 BRA `(.L_x_161) ;  /* 0x0000001000281947 */ /* 0x000fea0003800000 */
[----:B-----5:R-:W-:-:S04]  /*6360*/  LOP3.LUT R5, R5, 0xff, RZ, 0xc0, !PT ;  /* 0x000000ff05057812 */ /* 0x020fc800078ec0ff */
[----:B------:R-:W-:-:S05]  /*6370*/  F2FP.F16.E5M2.UNPACK_B R5, R5 ;  /* 0x00000005ff05723e */ /* 0x000fca00020004ff */
[----:B------:R-:W-:-:S05]  /*6380*/  HADD2.F32 R10, -RZ, R5.H0_H0 ;  /* 0x20000005ff0a7230 */ /* 0x000fca0000004100 */
[----:B------:R-:W-:-:S04]  /*6390*/  FMUL R5, R10, R9 ;  /* 0x000000090a057220 */ /* 0x000fc80000400000 */
[----:B------:R-:W-:-:S05]  /*63a0*/  FFMA R5, R14, R8, R5 ;  /* 0x000000080e057223 */ /* 0x000fca0000000005 */
[----:B------:R-:W-:-:S05]  /*63b0*/  F2FP.SATFINITE.E5M2.F32.PACK_AB_MERGE_C R5, RZ, R5, RZ ;  /* 0x00000005ff05723e */ /* 0x000fca00048060ff */
[----:B------:R4:W-:Y:S01]  /*63c0*/  STG.E.U8 desc[UR18][R6.64+0x79], R5 ;  /* 0x0000790506007986 */ /* 0x0009e2000c101112 */
[----:B------:R-:W-:Y:S05]  /*63d0*/  BRA `(.L_x_161) ;  /* 0x0000001000087947 */ /* 0x000fea0003800000 */
.L_x_32:
[----:B------:R-:W-:Y:S01]  /*63e0*/  ISETP.GE.AND P1, PT, R36, 0x1, PT ;  /* 0x000000012400780c */ /* 0x000fe20003f26270 */
[-C--:B--2---:R-:W-:Y:S01]  /*63f0*/  FMUL R141, R141, R8.reuse ;  /* 0x000000088d8d7220 */ /* 0x084fe20000400000 */
[-C--:B------:R-:W-:Y:S01]  /*6400*/  FMUL R136, R136, R8.reuse ;  /* 0x0000000888887220 */ /* 0x080fe20000400000 */
[----:B------:R-:W-:Y:S01]  /*6410*/  ISETP.GE.AND P0, PT, R36, 0x9, PT ;  /* 0x000000092400780c */ /* 0x000fe20003f06270 */
[-C--:B------:R-:W-:Y:S01]  /*6420*/  FMUL R139, R139, R8.reuse ;  /* 0x000000088b8b7220 */ /* 0x080fe20000400000 */
[C---:B------:R-:W-:Y:S01]  /*6430*/  ISETP.LT.OR P4, PT, R29.reuse, 0x1, !P1 ;  /* 0x000000011d00780c */ /* 0x040fe20004f81670 */
[-C--:B------:R-:W-:Y:S01]  /*6440*/  FMUL R134, R134, R8.reuse ;  /* 0x0000000886867220 */ /* 0x080fe20000400000 */
[----:B------:R-:W-:Y:S01]  /*6450*/  ISETP.LT.OR P5, PT, R29, 0x2, !P1 ;  /* 0x000000021d00780c */ /* 0x000fe20004fa1670 */
[-C--:B------:R-:W-:Y:S01]  /*6460*/  FMUL R137, R137, R8.reuse ;  /* 0x0000000889897220 */ /* 0x080fe20000400000 */
[----:B------:R-:W-:Y:S01]  /*6470*/  F2FP.SATFINITE.E5M2.F32.PACK_AB_MERGE_C R141, RZ, R141, RZ ;  /* 0x0000008dff8d723e */ /* 0x000fe200048060ff */
[----:B------:R-:W-:Y:S01]  /*6480*/  FMUL R132, R132, R8 ;  /* 0x0000000884847220 */ /* 0x000fe20000400000 */
[----:B------:R-:W-:Y:S01]  /*6490*/  F2FP.SATFINITE.E5M2.F32.PACK_AB_MERGE_C R5, RZ, R136, RZ ;  /* 0x00000088ff05723e */ /* 0x000fe200048060ff */
[-C--:B------:R-:W-:Y:S01]  /*64a0*/  FMUL R135, R135, R8.reuse ;  /* 0x0000000887877220 */ /* 0x080fe20000400000 */
[C---:B------:R-:W-:Y:S01]  /*64b0*/  ISETP.LT.OR P3, PT, R29.reuse, 0x1, !P0 ;  /* 0x000000011d00780c */ /* 0x040fe20004761670 */
[-C--:B------:R-:W-:Y:S01]  /*64c0*/  FMUL R130, R130, R8.reuse ;  /* 0x0000000882827220 */ /* 0x080fe20000400000 */
[----:B------:R-:W-:Y:S01]  /*64d0*/  ISETP.LT.OR P6, PT, R29, 0xa, !P1 ;  /* 0x0000000a1d00780c */ /* 0x000fe20004fc1670 */
[-C--:B------:R-:W-:Y:S01]  /*64e0*/  FMUL R133, R133, R8.reuse ;  /* 0x0000000885857220 */ /* 0x080fe20000400000 */
[----:B------:R-:W-:Y:S01]  /*64f0*/  F2FP.SATFINITE.E5M2.F32.PACK_AB_MERGE_C R139, RZ, R139, RZ ;  /* 0x0000008bff8b723e */ /* 0x000fe200048060ff */
[----:B------:R-:W-:Y:S01]  /*6500*/  @!P4 STG.E.U8 desc[UR18][R10.64], R141 ;  /* 0x0000008d0a00c986 */ /* 0x000fe2000c101112 */
[C---:B------:R-:W-:Y:S01]  /*6510*/  ISETP.LT.OR P4, PT, R29.reuse, 0x2, !P0 ;  /* 0x000000021d00780c */ /* 0x040fe20004781670 */
[----:B------:R-:W-:Y:S01]  /*6520*/  FMUL R128, R128, R8 ;  /* 0x0000000880807220 */ /* 0x000fe20000400000 */
[----:B------:R-:W-:Y:S01]  /*6530*/  F2FP.SATFINITE.E5M2.F32.PACK_AB_MERGE_C R25, RZ, R134, RZ ;  /* 0x00000086ff19723e */ /* 0x000fe200048060ff */
[----:B------:R0:W-:Y:S01]  /*6540*/  @!P5 STG.E.U8 desc[UR18][R10.64+0x1], R5 ;  /* 0x000001050a00d986 */ /* 0x0001e2000c101112 */
[----:B------:R-:W-:Y:S01]  /*6550*/  ISETP.LT.OR P5, PT, R29, 0x9, !P1 ;  /* 0x000000091d00780c */ /* 0x000fe20004fa1670 */
[-C--:B------:R-:W-:Y:S01]  /*6560*/  FMUL R131, R131, R8.reuse ;  /* 0x0000000883837220 */ /* 0x080fe20000400000 */
[----:B------:R-:W-:Y:S01]  /*6570*/  F2FP.SATFINITE.E5M2.F32.PACK_AB_MERGE_C R137, RZ, R137, RZ ;  /* 0x00000089ff89723e */ /* 0x000fe200048060ff */
[----:B------:R-:W-:Y:S01]  /*6580*/  @!P3 STG.E.U8 desc[UR18][R6.64], R139 ;  /* 0x0000008b0600b986 */ /* 0x000fe2000c101112 */
[----:B------:R-:W-:Y:S01]  /*6590*/  ISETP.LT.OR P3, PT, R29, 0x9, !P0 ;  /* 0x000000091d00780c */ /* 0x000fe20004761670 */
[-C--:B------:R-:W-:Y:S01]  /*65a0*/  FMUL R126, R126, R8.reuse ;  /* 0x000000087e7e7220 */ /* 0x080fe20000400000 */
[----:B------:R-:W-:Y:S01]  /*65b0*/  F2FP.SATFINITE.E5M2.F32.PACK_AB_MERGE_C R135, RZ, R135, RZ ;  /* 0x00000087ff87723e */ /* 0x000fe200048060ff */
[-C--:B------:R-:W-:Y:S01]  /*65c0*/  FMUL R129, R129, R8.reuse ;  /* 0x0000000881817220 */ /* 0x080fe20000400000 */
[----:B------:R-:W-:Y:S01]  /*65d0*/  F2FP.SATFINITE.E5M2.F32.PACK_AB_MERGE_C R133, RZ, R133, RZ ;  /* 0x00000085ff85723e */ /* 0x000fe200048060ff */
[----:B------:R1:W-:Y:S01]  /*65e0*/  @!P4 STG.E.U8 desc[UR18][R6.64+0x1], R25 ;  /* 0x000001190600c986 */ /* 0x0003e2000c101112 */
[C---:B------:R-:W-:Y:S01]  /*65f0*/  ISETP.LT.OR P4, PT, R29.reuse, 0xa, !P0 ;  /* 0x0000000a1d00780c */ /* 0x040fe20004781670 */
[----:B------:R-:W-:Y:S01]  /*6600*/  FMUL R124, R124, R8 ;  /* 0x000000087c7c7220 */ /* 0x000fe20000400000 */
[----:B0-----:R-:W-:Y:S01]  /*6610*/  F2FP.SATFINITE.E5M2.F32.PACK_AB_MERGE_C R5, RZ, R132, RZ ;  /* 0x00000084ff05723e */ /* 0x001fe200048060ff */
[----:B------:R-:W-:Y:S01]  /*6620*/  @!P5 STG.E.U8 desc[UR18][R10.64+0x8], R137 ;  /* 0x000008890a00d986 */ /* 0x000fe2000c101112 */
[----:B------:R-:W-:Y:S01]  /*6630*/  ISETP.LT.OR P5, PT, R29, 0x11, !P1 ;  /* 0x000000111d00780c */ /* 0x000fe20004fa1670 */
[-C--:B------:R-:W-:Y:S01]  /*6640*/  FMUL R127, R127, R8.reuse ;  /* 0x000000087f7f7220 */ /* 0x080fe20000400000 */
[----:B------:R-:W-:Y:S01]  /*6650*/  F2FP.SATFINITE.E5M2.F32.PACK_AB_MERGE_C R131, RZ, R131, RZ ;  /* 0x00000083ff83723e */ /* 0x000fe200048060ff */
[----:B------:R0:W-:Y:S01]  /*6660*/  @!P6 STG.E.U8 desc[UR18][R10.64+0x9], R5 ;  /* 0x000009050a00e986 */ /* 0x0001e2000c101112 */
[----:B------:R-:W-:Y:S01]  /*6670*/  ISETP.LT.OR P6, PT, R29, 0x12, !P1 ;  /* 0x000000121d00780c */ /* 0x000fe20004fc1670 */
[----:B------:R-:W-:Y:S01]  /*6680*/  FMUL R122, R122, R8 ;  /* 0x000000087a7a7220 */ /* 0x000fe20000400000 */
[----:B------:R-:W-:Y:S01]  /*6690*/  F2FP.SATFINITE.E5M2.F32.PACK_AB_MERGE_C R129, RZ, R129, RZ ;  /* 0x00000081ff81723e */ /* 0x000fe200048060ff */
[----:B------:R-:W-:Y:S01]  /*66a0*/  @!P3 STG.E.U8 desc[UR18][R6.64+0x8], R135 ;  /* 0x000008870600b986 */ /* 0x000fe2000c101112 */
[----:B-1----:R-:W-:Y:S01]  /*66b0*/  F2FP.SATFINITE.E5M2.F32.PACK_AB_MERGE_C R25, RZ, R130, RZ ;  /* 0x00000082ff19723e */ /* 0x002fe200048060ff */
[-C--:B------:R-:W-:Y:S01]  /*66c0*/  FMUL R125, R125, R8.reuse ;  /* 0x000000087d7d7220 */ /* 0x080fe20000400000 */
[C---:B------:R-:W-:Y:S01]  /*66d0*/  ISETP.LT.OR P3, PT, R29.reuse, 0x11, !P0 ;  /* 0x000000111d00780c */ /* 0x040fe20004761670 */
[-C--:B------:R-:W-:Y:S01]  /*66e0*/  FMUL R120, R120, R8.reuse ;  /* 0x0000000878787220 */ /* 0x080fe20000400000 */
[----:B------:R-:W-:Y:S01]  /*66f0*/  F2FP.SATFINITE.E5M2.F32.PACK_AB_MERGE_C R127, RZ, R127, RZ ;  /* 0x0000007fff7f723e */ /* 0x000fe200048060ff */
[----:B------:R1:W-:Y:S01]  /*6700*/  @!P4 STG.E.U8 desc[UR18][R6.64+0x9], R25 ;  /* 0x000009190600c986 */ /* 0x0003e2000c101112 */
[----:B------:R-:W-:Y:S01]  /*6710*/  ISETP.LT.OR P4, PT, R29, 0x12, !P0 ;  /* 0x000000121d00780c */ /* 0x000fe20004781670 */
[----:B------:R-:W-:Y:S01]  /*6720*/  FMUL R123, R123, R8 ;  /* 0x000000087b7b7220 */ /* 0x000fe20000400000 */
[----:B0-----:R-:W-:Y:S01]  /*6730*/  F2FP.SATFINITE.E5M2.F32.PACK_AB_MERGE_C R5, RZ, R128, RZ ;  /* 0x00000080ff05723e */ /* 0x001fe200048060ff */
[----:B------:R-:W-:Y:S01]  /*6740*/  @!P5 STG.E.U8 desc[UR18][R10.64+0x10], R133 ;  /* 0x000010850a00d986 */ /* 0x000fe2000c101112 */
[C---:B------:R-:W-:Y:S01]  /*6750*/  ISETP.LT.OR P5, PT, R29.reuse, 0x19, !P1 ;  /* 0x000000191d00780c */ /* 0x040fe20004fa1670 */
[-C--:B------:R-:W-:Y:S01]  /*6760*/  FMUL R118, R118, R8.reuse ;  /* 0x0000000876767220 */ /* 0x080fe20000400000 */
[----:B------:R-:W-:Y:S01]  /*6770*/  F2FP.SATFINITE.E5M2.F32.PACK_AB_MERGE_C R125, RZ, R125, RZ ;  /* 0x0000007dff7d723e */ /* 0x000fe200048060ff */
[----:B------:R0:W-:Y:S01]  /*6780*/  @!P6 STG.E.U8 desc[UR18][R10.64+0x11], R5 ;  /* 0x000011050a00e986 */ /* 0x0001e2000c101112 */
[----:B------:R-:W-:Y:S01]  /*6790*/  ISETP.LT.OR P6, PT, R29, 0x1a, !P1 ;  /* 0x0000001a1d00780c */ /* 0x000fe20004fc1670 */
[-C--:B------:R-:W-:Y:S01]  /*67a0*/  FMUL R121, R121, R8.reuse ;  /* 0x0000000879797220 */ /* 0x080fe20000400000 */
[----:B------:R-:W-:Y:S01]  /*67b0*/  FMUL R116, R116, R8 ;  /* 0x0000000874747220 */ /* 0x000fe20000400000 */
[----:B-1----:R-:W-:Y:S01]  /*67c0*/  F2FP.SATFINITE.E5M2.F32.PACK_AB_MERGE_C R25, RZ, R126, RZ ;  /* 0x0000007eff19723e */ /* 0x002fe200048060ff */
[----:B------:R-:W-:Y:S01]  /*67d0*/  @!P3 STG.E.U8 desc[UR18][R6.64+0x10], R131 ;  /* 0x000010830600b986 */ /* 0x000fe2000c101112 */
[----:B------:R-:W-:Y:S01]  /*67e0*/  ISETP.LT.OR P3, PT, R29, 0x19, !P0 ;  /* 0x000000191d00780c */ /* 0x000fe20004761670 */
        /* <DEDUP_REMOVED lines=35> */
[----:B------:R-:W-:Y:S01]  /*6a20*/  ISETP.LT.OR P3, PT, R29, 0x29, !P0 ;  /* 0x000000291d00780c */ /* 0x000fe20004761670 */
[-C--:B------:R-:W-:Y:S01]  /*6a30*/  FMUL R109, R109, R8.reuse ;  /* 0x000000086d6d7220 */ /* 0x080fe20000400000 */
[-C--:B------:R-:W-:Y:S01]  /*6a40*/  FMUL R104, R104, R8.reuse ;  /* 0x0000000868687220 */ /* 0x080fe20000400000 */
        /* <DEDUP_REMOVED lines=104> */
[----:B------:R-:W-:-:S02]  /*70d0*/  ISETP.LT.OR P3, PT, R29, 0x59, !P0 ;  /* 0x000000591d00780c */ /* 0x000fc40004761670 */
[----:B------:R-:W-:Y:S01]  /*70e0*/  F2FP.SATFINITE.E5M2.F32.PACK_AB_MERGE_C R19, RZ, R19, RZ ;  /* 0x00000013ff13723e */ /* 0x000fe200048060ff */
[----:B------:R1:W-:Y:S01]  /*70f0*/  @!P4 STG.E.U8 desc[UR18][R6.64+0x51], R25 ;  /* 0x000051190600c986 */ /* 0x0003e2000c101112 */
[C---:B------:R-:W-:Y:S02]  /*7100*/  ISETP.LT.OR P4, PT, R29.reuse, 0x5a, !P0 ;  /* 0x0000005a1d00780c */ /* 0x040fe40004781670 */
[----:B0-----:R-:W-:Y:S01]  /*7110*/  F2FP.SATFINITE.E5M2.F32.PACK_AB_MERGE_C R5, RZ, R92, RZ ;  /* 0x0000005cff05723e */ /* 0x001fe200048060ff */
[----:B------:R-:W-:Y:S01]  /*7120*/  @!P5 STG.E.U8 desc[UR18][R10.64+0x58], R97 ;  /* 0x000058610a00d986 */ /* 0x000fe2000c101112 */
[C---:B------:R-:W-:Y:S02]  /*7130*/  ISETP.LT.OR P5, PT, R29.reuse, 0x61, !P1 ;  /* 0x000000611d00780c */ /* 0x040fe40004fa1670 */
[----:B------:R-:W-:Y:S01]  /*7140*/  F2FP.SATFINITE.E5M2.F32.PACK_AB_MERGE_C R13, RZ, R13, RZ ;  /* 0x0000000dff0d723e */ /* 0x000fe200048060ff */
[----:B------:R0:W-:Y:S01]  /*7150*/  @!P6 STG.E.U8 desc[UR18][R10.64+0x59], R5 ;  /* 0x000059050a00e986 */ /* 0x0001e2000c101112 */
[----:B------:R-:W-:-:S02]  /*7160*/  ISETP.LT.OR P6, PT, R29, 0x62, !P1 ;  /* 0x000000621d00780c */ /* 0x000fc40004fc1670 */
[----:B------:R-:W-:Y:S01]  /*7170*/  F2FP.SATFINITE.E5M2.F32.PACK_AB_MERGE_C R15, RZ, R15, RZ ;  /* 0x0000000fff0f723e */ /* 0x000fe200048060ff */
[----:B------:R-:W-:Y:S01]  /*7180*/  @!P3 STG.E.U8 desc[UR18][R6.64+0x58], R95 ;  /* 0x0000585f0600b986 */ /* 0x000fe2000c101112 */
[----:B-1----:R-:W-:Y:S02]  /*7190*/  F2FP.SATFINITE.E5M2.F32.PACK_AB_MERGE_C R25, RZ, R90, RZ ;  /* 0x0000005aff19723e */ /* 0x002fe400048060ff */
[----:B------:R-:W-:-:S03]  /*71a0*/  ISETP.LT.OR P3, PT, R29, 0x61, !P0 ;  /* 0x000000611d00780c */ /* 0x000fc60004761670 */
[----:B------:R1:W-:Y:S01]  /*71b0*/  @!P4 STG.E.U8 desc[UR18][R6.64+0x59], R25 ;  /* 0x000059190600c986 */ /* 0x0003e2000c101112 */
[C---:B------:R-:W-:Y:S02]  /*71c0*/  ISETP.LT.OR P4, PT, R29.reuse, 0x62, !P0 ;  /* 0x000000621d00780c */ /* 0x040fe40004781670 */
[----:B0-----:R-:W-:Y:S01]  /*71d0*/  F2FP.SATFINITE.E5M2.F32.PACK_AB_MERGE_C R5, RZ, R88, RZ ;  /* 0x00000058ff05723e */ /* 0x001fe200048060ff */
[----:B------:R-:W-:Y:S01]  /*71e0*/  @!P5 STG.E.U8 desc[UR18][R10.64+0x60], R93 ;  /* 0x0000605d0a00d986 */ /* 0x000fe2000c101112 */
[----:B------:R-:W-:-:S03]  /*71f0*/  ISETP.LT.OR P5, PT, R29, 0x69, !P1 ;  /* 0x000000691d00780c */ /* 0x000fc60004fa1670 */
[----:B------:R0:W-:Y:S01]  /*7200*/  @!P6 STG.E.U8 desc[UR18][R10.64+0x61], R5 ;  /* 0x000061050a00e986 */ /* 0x0001e2000c101112 */
[C---:B------:R-:W-:Y:S02]  /*7210*/  ISETP.LT.OR P6, PT, R29.reuse, 0x6a, !P1 ;  /* 0x0000006a1d00780c */ /* 0x040fe40004fc1670 */
[----:B-1----:R-:W-:Y:S01]  /*7220*/  F2FP.SATFINITE.E5M2.F32.PACK_AB_MERGE_C R25, RZ, R22, RZ ;  /* 0x00000016ff19723e */ /* 0x002fe200048060ff */
[----:B------:R-:W-:Y:S01]  /*7230*/  @!P3 STG.E.U8 desc[UR18][R6.64+0x60], R91 ;  /* 0x0000605b0600b986 */ /* 0x000fe2000c101112 */
        /* <DEDUP_REMOVED lines=11> */
[----:B------:R-:W-:Y:S01]  /*72f0*/  @!P4 STG.E.U8 desc[UR18][R6.64+0x69], R25 ;  /* 0x000069190600c986 */ /* 0x000fe2000c101112 */
[C---:B------:R-:W-:Y:S02]  /*7300*/  ISETP.LT.OR P4, PT, R29.reuse, 0x79, !P1 ;  /* 0x000000791d00780c */ /* 0x040fe40004f81670 */
[C---:B------:R-:W-:Y:S01]  /*7310*/  ISETP.LT.OR P1, PT, R29.reuse, 0x7a, !P1 ;  /* 0x0000007a1d00780c */ /* 0x040fe20004f21670 */
[----:B------:R1:W-:Y:S01]  /*7320*/  @!P5 STG.E.U8 desc[UR18][R10.64+0x70], R21 ;  /* 0x000070150a00d986 */ /* 0x0003e2000c101112 */
[C---:B------:R-:W-:Y:S02]  /*7330*/  ISETP.LT.OR P5, PT, R29.reuse, 0x72, !P0 ;  /* 0x000000721d00780c */ /* 0x040fe400047a1670 */
[----:B0-----:R-:W-:Y:S01]  /*7340*/  F2FP.SATFINITE.E5M2.F32.PACK_AB_MERGE_C R5, RZ, R16, RZ ;  /* 0x00000010ff05723e */ /* 0x001fe200048060ff */
[----:B------:R0:W-:Y:S01]  /*7350*/  @!P6 STG.E.U8 desc[UR18][R10.64+0x71], R17 ;  /* 0x000071110a00e986 */ /* 0x0001e2000c101112 */
[C---:B------:R-:W-:Y:S02]  /*7360*/  ISETP.LT.OR P6, PT, R29.reuse, 0x79, !P0 ;  /* 0x000000791d00780c */ /* 0x040fe400047c1670 */
[----:B------:R-:W-:Y:S01]  /*7370*/  ISETP.LT.OR P0, PT, R29, 0x7a, !P0 ;  /* 0x0000007a1d00780c */ /* 0x000fe20004701670 */
[----:B------:R2:W-:Y:S01]  /*7380*/  @!P3 STG.E.U8 desc[UR18][R6.64+0x70], R19 ;  /* 0x000070130600b986 */ /* 0x0005e2000c101112 */
[----:B-1----:R-:W-:-:S05]  /*7390*/  F2FP.SATFINITE.E5M2.F32.PACK_AB_MERGE_C R21, RZ, R14, RZ ;  /* 0x0000000eff15723e */ /* 0x002fca00048060ff */
[----:B------:R2:W-:Y:S01]  /*73a0*/  @!P5 STG.E.U8 desc[UR18][R6.64+0x71], R5 ;  /* 0x000071050600d986 */ /* 0x0005e2000c101112 */
[----:B0-----:R-:W-:-:S03]  /*73b0*/  F2FP.SATFINITE.E5M2.F32.PACK_AB_MERGE_C R17, RZ, R12, RZ ;  /* 0x0000000cff11723e */ /* 0x001fc600048060ff */
[----:B------:R2:W-:Y:S04]  /*73c0*/  @!P4 STG.E.U8 desc[UR18][R10.64+0x78], R13 ;  /* 0x0000780d0a00c986 */ /* 0x0005e8000c101112 */
[----:B------:R2:W-:Y:S04]  /*73d0*/  @!P1 STG.E.U8 desc[UR18][R10.64+0x79], R17 ;  /* 0x000079110a009986 */ /* 0x0005e8000c101112 */
[----:B------:R2:W-:Y:S04]  /*73e0*/  @!P6 STG.E.U8 desc[UR18][R6.64+0x78], R15 ;  /* 0x0000780f0600e986 */ /* 0x0005e8000c101112 */
[----:B------:R2:W-:Y:S02]  /*73f0*/  @!P0 STG.E.U8 desc[UR18][R6.64+0x79], R21 ;  /* 0x0000791506008986 */ /* 0x0005e4000c101112 */
.L_x_161:
[----:B------:R-:W-:Y:S05]  /*7400*/  BSYNC B0 ;  /* 0x0000000000007941 */ /* 0x000fea0003800000 */
.L_x_31:
[----:B------:R-:W-:Y:S01]  /*7410*/  ULDC UR6, c[0x0][0xc] ;  /* 0x0000030000067ab9 */ /* 0x000fe20000000800 */
[----:B------:R-:W-:Y:S01]  /*7420*/  ULDC UR7, c[0x0][0x10] ;  /* 0x0000040000077ab9 */ /* 0x000fe20000000800 */
[----:B--2-45:R-:W2:Y:S01]  /*7430*/  LDC R5, c[0x0][0x14] ;  /* 0x00000500ff057b82 */ /* 0x034ea20000000800 */
[----:B------:R-:W-:Y:S01]  /*7440*/  UIMAD.WIDE.U32 UR6, UR6, UR7, URZ ;  /* 0x00000007060672a5 */ /* 0x000fe2000f8e003f */
[----:B0-----:R-:W-:Y:S01]  /*7450*/  PRMT R6, RZ, 0x7610, R6 ;  /* 0x00007610ff067816 */ /* 0x001fe20000000006 */
[----:B------:R-:W-:-:S04]  /*7460*/  IMAD.MOV.U32 R7, RZ, RZ, -0x1 ;  /* 0xffffffffff077424 */ /* 0x000fc800078e00ff */
[----:B--2---:R-:W-:-:S04]  /*7470*/  IMAD.WIDE.U32 R2, R5, UR6, R2 ;  /* 0x0000000605027c25 */ /* 0x004fc8000f8e0002 */
[----:B------:R-:W-:Y:S01]  /*7480*/  IMAD R5, R5, UR7, RZ ;  /* 0x0000000705057c24 */ /* 0x000fe2000f8e02ff */
[----:B------:R-:W-:Y:S02]  /*7490*/  ULDC.64 UR6, c[0x0][0x650] ;  /* 0x0001940000067ab9 */ /* 0x000fe40000000a00 */
[----:B------:R-:W-:Y:S01]  /*74a0*/  ISETP.GE.U32.AND P0, PT, R2, UR6, PT ;  /* 0x0000000602007c0c */ /* 0x000fe2000bf06070 */
[----:B------:R-:W-:Y:S02]  /*74b0*/  IMAD.IADD R3, R3, 0x1, R5 ;  /* 0x0000000103037824 */ /* 0x000fe400078e0205 */
[----:B------:R-:W-:-:S03]  /*74c0*/  IMAD.MOV.U32 R5, RZ, RZ, -0x1 ;  /* 0xffffffffff057424 */ /* 0x000fc600078e00ff */
[----:B------:R-:W-:-:S13]  /*74d0*/  ISETP.GE.U32.AND.EX P0, PT, R3, UR7, PT, P0 ;  /* 0x0000000703007c0c */ /* 0x000fda000bf06100 */
[----:B------:R-:W-:Y:S05]  /*74e0*/  @P0 BRA `(.L_x_162) ;  /* 0x0000000400600947 */ /* 0x000fea0003800000 */
[----:B------:R-:W0:Y:S01]  /*74f0*/  S2R R20, SR_CTAID.X ;  /* 0x0000000000147919 */ /* 0x000e220000002500 */
[----:B------:R-:W2:Y:S01]  /*7500*/  LDC.64 R14, c[0x0][0x628] ;  /* 0x00018a00ff0e7b82 */ /* 0x000ea20000000a00 */
[----:B------:R-:W-:Y:S01]  /*7510*/  ULDC UR6, c[0x0][0x150] ;  /* 0x0000540000067ab9 */ /* 0x000fe20000000800 */
[----:B------:R-:W-:Y:S01]  /*7520*/  IMAD.MOV.U32 R12, RZ, RZ, R2 ;  /* 0x000000ffff0c7224 */ /* 0x000fe200078e0002 */
[----:B------:R-:W4:Y:S01]  /*7530*/  S2R R22, SR_CTAID.Y ;  /* 0x0000000000167919 */ /* 0x000f220000002600 */
[----:B------:R-:W-:-:S04]  /*7540*/  IMAD.MOV.U32 R13, RZ, RZ, R3 ;  /* 0x000000ffff0d7224 */ /* 0x000fc800078e0003 */
[----:B------:R-:W1:Y:S08]  /*7550*/  LDC R23, c[0x0][0x144] ;  /* 0x00005100ff177b82 */ /* 0x000e700000000800 */
[----:B------:R-:W1:Y:S08]  /*7560*/  LDC R16, c[0x0][0x630] ;  /* 0x00018c00ff107b82 */ /* 0x000e700000000800 */
[----:B------:R-:W1:Y:S01]  /*7570*/  LDC.64 R18, c[0x0][0x620] ;  /* 0x00018800ff127b82 */ /* 0x000e620000000a00 */
[----:B--2---:R-:W-:-:S04]  /*7580*/  ISETP.NE.U32.AND P0, PT, R14, RZ, PT ;  /* 0x000000ff0e00720c */ /* 0x004fc80003f05070 */
[----:B------:R-:W-:Y:S02]  /*7590*/  ISETP.NE.AND.EX P0, PT, R15, RZ, PT, P0 ;  /* 0x000000ff0f00720c */ /* 0x000fe40003f05300 */
[----:B0-----:R-:W-:-:S05]  /*75a0*/  I2FP.F32.U32 R5, R20 ;  /* 0x0000001400057245 */ /* 0x001fca0000201000 */
[----:B------:R-:W-:-:S04]  /*75b0*/  FMUL R5, R5, UR6 ;  /* 0x0000000605057c20 */ /* 0x000fc80008400000 */
[----:B------:R0:W2:Y:S02]  /*75c0*/  F2I.U32.TRUNC.NTZ R21, R5 ;  /* 0x0000000500157305 */ /* 0x0000a4000020f000 */
[----:B----4-:R-:W-:Y:S05]  /*75d0*/  @!P0 BRA `(.L_x_163) ;  /* 0x0000000000288947 */ /* 0x010fea0003800000 */
[----:B0-----:R-:W0:Y:S02]  /*75e0*/  LDC R5, c[0x0][0x634] ;  /* 0x00018d00ff057b82 */ /* 0x001e240000000800 */
        /* <DEDUP_REMOVED lines=9> */
.L_x_163:
[-CC-:B-1----:R-:W-:Y:S01]  /*7680*/  SHF.R.U64 R17, R12, R16.reuse, R13.reuse ;  /* 0x000000100c117219 */ /* 0x182fe2000000120d */
[----:B------:R-:W1:Y:S01]  /*7690*/  LDC.64 R28, c[0x0][0x640] ;  /* 0x00019000ff1c7b82 */ /* 0x000e620000000a00 */
[----:B0-----:R-:W-:Y:S01]  /*76a0*/  SHF.R.U32.HI R5, RZ, R16, R13 ;  /* 0x00000010ff057219 */ /* 0x001fe2000001160d */
[----:B--2---:R-:W-:Y:S01]  /*76b0*/  IMAD.MOV R21, RZ, RZ, -R21 ;  /* 0x000000ffff157224 */ /* 0x004fe200078e0a15 */
[----:B------:R-:W-:Y:S01]  /*76c0*/  IADD3 R11, P0, RZ, -R17, RZ ;  /* 0x80000011ff0b7210 */ /* 0x000fe20007f1e0ff */
[----:B------:R-:W-:Y:S02]  /*76d0*/  ULDC UR6, c[0x0][0x154] ;  /* 0x0000550000067ab9 */ /* 0x000fe40000000800 */
[----:B------:R-:W-:Y:S02]  /*76e0*/  IMAD R23, R23, R21, R20 ;  /* 0x0000001517177224 */ /* 0x000fe400078e0214 */
[----:B------:R-:W0:Y:S01]  /*76f0*/  LDC R12, c[0x0][0x618] ;  /* 0x00018600ff0c7b82 */ /* 0x000e220000000800 */
[----:B------:R-:W-:-:S02]  /*7700*/  IMAD.X R5, RZ, RZ, ~R5, P0 ;  /* 0x000000ffff057224 */ /* 0x000fc400000e0e05 */
[----:B------:R-:W-:-:S04]  /*7710*/  IMAD.WIDE.U32 R6, R11, R18, R2 ;  /* 0x000000120b067225 */ /* 0x000fc800078e0002 */
[----:B------:R-:W-:Y:S01]  /*7720*/  IMAD R10, R5, R18, RZ ;  /* 0x00000012050a7224 */ /* 0x000fe200078e02ff */
[----:B------:R-:W2:Y:S03]  /*7730*/  LDC R24, c[0x0][0x608] ;  /* 0x00018200ff187b82 */ /* 0x000ea60000000800 */
[----:B------:R-:W-:Y:S02]  /*7740*/  IMAD R5, R11, R19, R10 ;  /* 0x000000130b057224 */ /* 0x000fe400078e020a */
[----:B------:R-:W-:Y:S02]  /*7750*/  IMAD.MOV.U32 R11, RZ, RZ, 0x1 ;  /* 0x00000001ff0b7424 */ /* 0x000fe400078e00ff */
[----:B------:R-:W-:Y:S01]  /*7760*/  IMAD.IADD R5, R7, 0x1, R5 ;  /* 0x0000000107057824 */ /* 0x000fe200078e0205 */
[----:B---3--:R-:W3:Y:S01]  /*7770*/  LDC R26, c[0x0][0x658] ;  /* 0x00019600ff1a7b82 */ /* 0x008ee20000000800 */
[----:B------:R-:W-:-:S02]  /*7780*/  I2FP.F32.U32 R7, R22 ;  /* 0x0000001600077245 */ /* 0x000fc40000201000 */
[----:B-1----:R-:W-:-:S03]  /*7790*/  ISETP.NE.U32.AND P0, PT, R28, RZ, PT ;  /* 0x000000ff1c00720c */ /* 0x002fc60003f05070 */
[----:B------:R-:W-:Y:S01]  /*77a0*/  FMUL R10, R7, UR6 ;  /* 0x00000006070a7c20 */ /* 0x000fe20008400000 */
[----:B------:R-:W-:Y:S01]  /*77b0*/  ISETP.NE.AND.EX P0, PT, R29, RZ, PT, P0 ;  /* 0x000000ff1d00720c */ /* 0x000fe20003f05300 */
[----:B------:R-:W1:Y:S01]  /*77c0*/  LDC R21, c[0x0][0x148] ;  /* 0x00005200ff157b82 */ /* 0x000e620000000800 */
[-CC-:B0-----:R-:W-:Y:S01]  /*77d0*/  SHF.R.U64 R16, R6, R12.reuse, R5.reuse ;  /* 0x0000000c06107219 */ /* 0x181fe20000001205 */
[----:B------:R0:W4:Y:S01]  /*77e0*/  F2I.U32.TRUNC.NTZ R18, R10 ;  /* 0x0000000a00127305 */ /* 0x000122000020f000 */
[----:B------:R-:W-:Y:S01]  /*77f0*/  SHF.R.U32.HI R5, RZ, R12, R5 ;  /* 0x0000000cff057219 */ /* 0x000fe20000011605 */
[----:B------:R-:W-:-:S04]  /*7800*/  IMAD.MOV.U32 R7, RZ, RZ, -0x1 ;  /* 0xffffffffff077424 */ /* 0x000fc800078e00ff */
[----:B------:R-:W0:Y:S01]  /*7810*/  LDC R20, c[0x0][0x600] ;  /* 0x00018000ff147b82 */ /* 0x000e220000000800 */
[-CC-:B--2---:R-:W-:Y:S02]  /*7820*/  SHF.R.U64 R14, R16, R24.reuse, R5.reuse ;  /* 0x00000018100e7219 */ /* 0x184fe40000001205 */
[----:B------:R-:W-:-:S05]  /*7830*/  SHF.R.U32.HI R5, RZ, R24, R5 ;  /* 0x00000018ff057219 */ /* 0x000fca0000011605 */
[----:B------:R-:W2:Y:S01]  /*7840*/  LDC R27, c[0x0][0x648] ;  /* 0x00019200ff1b7b82 */ /* 0x000ea20000000800 */
[-C--:B---3--:R-:W-:Y:S02]  /*7850*/  SHF.L.U32 R6, R7, R26.reuse, RZ ;  /* 0x0000001a07067219 */ /* 0x088fe400000006ff */
[-CC-:B------:R-:W-:Y:S02]  /*7860*/  SHF.R.U64 R19, R14, R26.reuse, R5.reuse ;  /* 0x0000001a0e137219 */ /* 0x180fe40000001205 */
[----:B------:R-:W-:Y:S02]  /*7870*/  SHF.R.U32.HI R7, RZ, R26, R5 ;  /* 0x0000001aff077219 */ /* 0x000fe40000011605 */
[----:B------:R-:W-:Y:S01]  /*7880*/  LOP3.LUT R25, RZ, R6, RZ, 0x33, !PT ;  /* 0x00000006ff197212 */ /* 0x000fe200078e33ff */
[----:B------:R-:W3:Y:S01]  /*7890*/  LDC R30, c[0x0][0x638] ;  /* 0x00018e00ff1e7b82 */ /* 0x000ee20000000800 */
[----:B------:R-:W-:Y:S01]  /*78a0*/  SHF.L.U32 R26, R11, R26, RZ ;  /* 0x0000001a0b1a7219 */ /* 0x000fe200000006ff */
[----:B------:R-:W-:-:S06]  /*78b0*/  IMAD.MOV.U32 R6, RZ, RZ, R19 ;  /* 0x000000ffff067224 */ /* 0x000fcc00078e0013 */
[----:B------:R-:W0:Y:S01]  /*78c0*/  LDC R31, c[0x0][0x610] ;  /* 0x00018400ff1f7b82 */ /* 0x000e220000000800 */
[----:B----4-:R-:W-:Y:S05]  /*78d0*/  @!P0 BRA `(.L_x_164) ;  /* 0x0000000000288947 */ /* 0x010fea0003800000 */
[----:B------:R-:W4:Y:S02]  /*78e0*/  LDC R6, c[0x0][0x64c] ;  /* 0x00019300ff067b82 */ /* 0x000f240000000800 */
[----:B----4-:R-:W-:-:S05]  /*78f0*/  IADD3 R5, P0, R19, R6, RZ ;  /* 0x0000000613057210 */ /* 0x010fca0007f1e0ff */
[----:B------:R-:W-:-:S04]  /*7900*/  IMAD.X R15, RZ, RZ, R7, P0 ;  /* 0x000000ffff0f7224 */ /* 0x000fc800000e0607 */
[----:B------:R-:W-:-:S04]  /*7910*/  IMAD.WIDE.U32 R6, R15, R28, RZ ;  /* 0x0000001c0f067225 */ /* 0x000fc800078e00ff */
[----:B0-----:R-:W-:-:S04]  /*7920*/  IMAD.WIDE.U32 R10, P0, R5, R29, R6 ;  /* 0x0000001d050a7225 */ /* 0x001fc80007800006 */
[----:B------:R-:W-:-:S04]  /*7930*/  IMAD.WIDE.U32 R6, R5, R28, RZ ;  /* 0x0000001c05067225 */ /* 0x000fc800078e00ff */
[----:B------:R-:W-:Y:S01]  /*7940*/  IMAD.X R13, RZ, RZ, RZ, P0 ;  /* 0x000000ffff0d7224 */ /* 0x000fe200000e06ff */
[----:B------:R-:W-:Y:S01]  /*7950*/  IADD3 RZ, P0, R7, R10, RZ ;  /* 0x0000000a07ff7210 */ /* 0x000fe20007f1e0ff */
[----:B------:R-:W-:-:S04]  /*7960*/  IMAD.MOV.U32 R12, RZ, RZ, R11 ;  /* 0x000000ffff0c7224 */ /* 0x000fc800078e000b */
[----:B------:R-:W-:-:S08]  /*7970*/  IMAD.WIDE.U32.X R6, R15, R29, R12, P0 ;  /* 0x0000001d0f067225 */ /* 0x000fd000000e040c */
.L_x_164:
[----:B--2---:R-:W-:Y:S01]  /*7980*/  SHF.R.U64 R5, R6, R27, R7 ;  /* 0x0000001b06057219 */ /* 0x004fe20000001207 */
[----:B0-----:R-:W-:Y:S01]  /*7990*/  VIADD R7, R20, 0xffffffff ;  /* 0xffffffff14077836 */ /* 0x001fe20000000000 */
[----:B------:R-:W-:Y:S01]  /*79a0*/  LOP3.LUT R28, R14, R25, RZ, 0xc0, !PT ;  /* 0x000000190e1c7212 */ /* 0x000fe200078ec0ff */
[----:B------:R-:W-:Y:S02]  /*79b0*/  IMAD.MOV R18, RZ, RZ, -R18 ;  /* 0x000000ffff127224 */ /* 0x000fe400078e0a12 */
[----:B------:R-:W-:Y:S01]  /*79c0*/  IMAD.MOV R6, RZ, RZ, -R5 ;  /* 0x000000ffff067224 */ /* 0x000fe200078e0a05 */
[----:B------:R-:W-:Y:S01]  /*79d0*/  LOP3.LUT R16, R16, R7, RZ, 0xc0, !PT ;  /* 0x0000000710107212 */ /* 0x000fe200078ec0ff */
[----:B------:R-:W-:Y:S02]  /*79e0*/  IMAD R28, R26, R5, R28 ;  /* 0x000000051a1c7224 */ /* 0x000fe400078e021c */
[----:B-1----:R-:W-:Y:S02]  /*79f0*/  @P2 IMAD R23, R21, R18, R22 ;  /* 0x0000001215172224 */ /* 0x002fe400078e0216 */
[----:B---3--:R-:W-:-:S02]  /*7a00*/  IMAD R5, R6, R30, R19 ;  /* 0x0000001e06057224 */ /* 0x008fc400078e0213 */
[----:B------:R-:W-:Y:S02]  /*7a10*/  IMAD R28, R28, R31, R23 ;  /* 0x0000001f1c1c7224 */ /* 0x000fe400078e0217 */
[----:B------:R-:W-:Y:S02]  /*7a20*/  IMAD R5, R5, R20, R16 ;  /* 0x0000001405057224 */ /* 0x000fe400078e0210 */
[----:B------:R-:W-:-:S03]  /*7a30*/  IMAD.MOV.U32 R6, RZ, RZ, 0x1 ;  /* 0x00000001ff067424 */ /* 0x000fc600078e00ff */
[----:B------:R-:W-:Y:S02]  /*7a40*/  SEL R7, R5, R28, !P2 ;  /* 0x0000001c05077207 */ /* 0x000fe40005000000 */
[----:B------:R-:W-:Y:S01]  /*7a50*/  SEL R28, R28, R5, !P2 ;  /* 0x000000051c1c7207 */ /* 0x000fe20005000000 */
[----:B------:R-:W-:-:S07]  /*7a60*/  IMAD.MOV.U32 R5, RZ, RZ, R17 ;  /* 0x000000ffff057224 */ /* 0x000fce00078e0011 */
.L_x_162:
[----:B------:R-:W-:Y:S01]  /*7a70*/  LOP3.LUT P0, RZ, R6, 0xff, RZ, 0xc0, !PT ;  /* 0x000000ff06ff7812 */ /* 0x000fe2000780c0ff */
[----:B------:R-:W-:-:S12]  /*7a80*/  IMAD.MOV.U32 R6, RZ, RZ, R28 ;  /* 0x000000ffff067224 */ /* 0x000fd800078e001c */
[----:B------:R-:W-:Y:S05]  /*7a90*/  @P0 BRA `(.L_x_165) ;  /* 0xffffff9400280947 */ /* 0x000fea000383ffff */
[----:B------:R-:W-:Y:S05]  /*7aa0*/  EXIT ;  /* 0x000000000000794d */ /* 0x000fea0003800000 */
.L_x_3:
[----:B0-----:R-:W-:Y:S01]  /*7ab0*/  ULDC.64 UR4, c[0x0][0x650] ;  /* 0x0001940000047ab9 */ /* 0x001fe20000000a00 */
        /* <DEDUP_REMOVED lines=25> */
.L_x_167:
[--C-:B------:R-:W-:Y:S01]  /*7c50*/  SHF.R.U64 R16, R14, R18, R15.reuse ;  /* 0x000000120e107219 */ /* 0x100fe2000000120f */
[----:B------:R-:W0:Y:S01]  /*7c60*/  LDC R22, c[0x0][0x618] ;  /* 0x00018600ff167b82 */ /* 0x000e220000000800 */
[----:B------:R-:W-:Y:S01]  /*7c70*/  I2FP.F32.U32 R7, R8 ;  /* 0x0000000800077245 */ /* 0x000fe20000201000 */
[----:B------:R-:W-:Y:S01]  /*7c80*/  ULDC UR4, c[0x0][0x150] ;  /* 0x0000540000047ab9 */ /* 0x000fe20000000800 */
[----:B------:R-:W-:Y:S02]  /*7c90*/  SHF.R.U32.HI R6, RZ, R18, R15 ;  /* 0x00000012ff067219 */ /* 0x000fe4000001160f */
[----:B------:R-:W-:Y:S01]  /*7ca0*/  IADD3 R9, P0, RZ, -R16, RZ ;  /* 0x80000010ff097210 */ /* 0x000fe20007f1e0ff */
[----:B------:R-:W-:Y:S01]  /*7cb0*/  FMUL R13, R7, UR4 ;  /* 0x00000004070d7c20 */ /* 0x000fe20008400000 */
[----:B------:R-:W-:Y:S01]  /*7cc0*/  ULDC UR4, c[0x0][0x154] ;  /* 0x0000550000047ab9 */ /* 0x000fe20000000800 */
[----:B------:R-:W1:Y:S02]  /*7cd0*/  LDC.64 R24, c[0x0][0x640] ;  /* 0x00019000ff187b82 */ /* 0x000e640000000a00 */
[----:B------:R-:W-:-:S02]  /*7ce0*/  IMAD.X R11, RZ, RZ, ~R6, P0 ;  /* 0x000000ffff0b7224 */ /* 0x000fc400000e0e06 */
[----:B------:R-:W2:Y:S01]  /*7cf0*/  F2I.U32.TRUNC.NTZ R13, R13 ;  /* 0x0000000d000d7305 */ /* 0x000ea2000020f000 */
[----:B------:R-:W-:-:S03]  /*7d00*/  IMAD.WIDE.U32 R6, R9, R20, R2 ;  /* 0x0000001409067225 */ /* 0x000fc600078e0002 */
[----:B------:R-:W3:Y:S01]  /*7d10*/  LDC R15, c[0x0][0x144] ;  /* 0x00005100ff0f7b82 */ /* 0x000ee20000000800 */
[----:B------:R-:W-:-:S04]  /*7d20*/  IMAD R12, R11, R20, RZ ;  /* 0x000000140b0c7224 */ /* 0x000fc800078e02ff */
[----:B------:R-:W-:Y:S02]  /*7d30*/  IMAD R9, R9, R21, R12 ;  /* 0x0000001509097224 */ /* 0x000fe400078e020c */
[----:B------:R-:W-:Y:S01]  /*7d40*/  IMAD.MOV.U32 R12, RZ, RZ, -0x1 ;  /* 0xffffffffff0c7424 */ /* 0x000fe200078e00ff */
[----:B------:R-:W4:Y:S01]  /*7d50*/  LDC R18, c[0x0][0x608] ;  /* 0x00018200ff127b82 */ /* 0x000f220000000800 */
[----:B------:R-:W-:Y:S01]  /*7d60*/  IMAD.IADD R7, R7, 0x1, R9 ;  /* 0x0000000107077824 */ /* 0x000fe200078e0209 */
[----:B------:R-:W-:-:S04]  /*7d70*/  I2FP.F32.U32 R9, R10 ;  /* 0x0000000a00097245 */ /* 0x000fc80000201000 */
[-C--:B0-----:R-:W-:Y:S01]  /*7d80*/  SHF.R.U64 R14, R6, R22.reuse, R7 ;  /* 0x00000016060e7219 */ /* 0x081fe20000001207 */
[----:B--2---:R-:W-:Y:S01]  /*7d90*/  IMAD.MOV R6, RZ, RZ, -R13 ;  /* 0x000000ffff067224 */ /* 0x004fe200078e0a0d */
[----:B------:R-:W0:Y:S01]  /*7da0*/  LDC R11, c[0x0][0x658] ;  /* 0x00019600ff0b7b82 */ /* 0x000e220000000800 */
[----:B-1----:R-:W-:Y:S01]  /*7db0*/  ISETP.NE.U32.AND P0, PT, R24, RZ, PT ;  /* 0x000000ff1800720c */ /* 0x002fe20003f05070 */
[----:B------:R-:W-:Y:S01]  /*7dc0*/  FMUL R9, R9, UR4 ;  /* 0x0000000409097c20 */ /* 0x000fe20008400000 */
[----:B------:R-:W-:Y:S02]  /*7dd0*/  SHF.R.U32.HI R7, RZ, R22, R7 ;  /* 0x00000016ff077219 */ /* 0x000fe40000011607 */
[----:B------:R-:W-:-:S03]  /*7de0*/  ISETP.NE.AND.EX P0, PT, R25, RZ, PT, P0 ;  /* 0x000000ff1900720c */ /* 0x000fc60003f05300 */
[----:B------:R-:W1:Y:S01]  /*7df0*/  LDC R21, c[0x0][0x148] ;  /* 0x00005200ff157b82 */ /* 0x000e620000000800 */
[----:B---3--:R-:W-:Y:S02]  /*7e00*/  IMAD R22, R15, R6, R8 ;  /* 0x000000060f167224 */ /* 0x008fe400078e0208 */
[----:B------:R-:W-:-:S05]  /*7e10*/  IMAD.MOV.U32 R8, RZ, RZ, 0x1 ;  /* 0x00000001ff087424 */ /* 0x000fca00078e00ff */
[----:B------:R-:W2:Y:S01]  /*7e20*/  LDC R20, c[0x0][0x600] ;  /* 0x00018000ff147b82 */ /* 0x000ea20000000800 */
[-CC-:B----4-:R-:W-:Y:S02]  /*7e30*/  SHF.R.U64 R17, R14, R18.reuse, R7.reuse ;  /* 0x000000120e117219 */ /* 0x190fe40000001207 */
[----:B------:R-:W-:Y:S02]  /*7e40*/  SHF.R.U32.HI R6, RZ, R18, R7 ;  /* 0x00000012ff067219 */ /* 0x000fe40000011607 */
[----:B------:R3:W4:Y:S03]  /*7e50*/  F2I.U32.TRUNC.NTZ R18, R9 ;  /* 0x0000000900127305 */ /* 0x000726000020f000 */
[----:B------:R-:W1:Y:S01]  /*7e60*/  LDC R23, c[0x0][0x648] ;  /* 0x00019200ff177b82 */ /* 0x000e620000000800 */
[-C--:B0-----:R-:W-:Y:S02]  /*7e70*/  SHF.R.U64 R19, R17, R11.reuse, R6 ;  /* 0x0000000b11137219 */ /* 0x081fe40000001206 */
[----:B------:R-:W-:-:S02]  /*7e80*/  SHF.L.U32 R12, R12, R11, RZ ;  /* 0x0000000b0c0c7219 */ /* 0x000fc400000006ff */
[-C--:B------:R-:W-:Y:S01]  /*7e90*/  SHF.R.U32.HI R7, RZ, R11.reuse, R6 ;  /* 0x0000000bff077219 */ /* 0x080fe20000011606 */
[----:B------:R-:W-:Y:S01]  /*7ea0*/  IMAD.MOV.U32 R6, RZ, RZ, R19 ;  /* 0x000000ffff067224 */ /* 0x000fe200078e0013 */
[----:B------:R-:W-:Y:S01]  /*7eb0*/  SHF.L.U32 R27, R8, R11, RZ ;  /* 0x0000000b081b7219 */ /* 0x000fe200000006ff */
[----:B------:R-:W0:Y:S01]  /*7ec0*/  LDC R26, c[0x0][0x638] ;  /* 0x00018e00ff1a7b82 */ /* 0x000e220000000800 */
[----:B------:R-:W-:-:S07]  /*7ed0*/  LOP3.LUT R28, RZ, R12, RZ, 0x33, !PT ;  /* 0x0000000cff1c7212 */ /* 0x000fce00078e33ff */
[----:B------:R-:W0:Y:S01]  /*7ee0*/  LDC R29, c[0x0][0x610] ;  /* 0x00018400ff1d7b82 */ /* 0x000e220000000800 */
[----:B---34-:R-:W-:Y:S05]  /*7ef0*/  @!P0 BRA `(.L_x_168) ;  /* 0x0000000000288947 */ /* 0x018fea0003800000 */
        /* <DEDUP_REMOVED lines=10> */
.L_x_168:
[----:B-1----:R-:W-:Y:S01]  /*7fa0*/  SHF.R.U64 R7, R6, R23, R7 ;  /* 0x0000001706077219 */ /* 0x002fe20000001207 */
[----:B--2---:R-:W-:Y:S01]  /*7fb0*/  VIADD R9, R20, 0xffffffff ;  /* 0xffffffff14097836 */ /* 0x004fe20000000000 */
[----:B------:R-:W-:Y:S01]  /*7fc0*/  LOP3.LUT R6, R17, R28, RZ, 0xc0, !PT ;  /* 0x0000001c11067212 */ /* 0x000fe200078ec0ff */
[----:B------:R-:W-:Y:S02]  /*7fd0*/  IMAD.MOV R18, RZ, RZ, -R18 ;  /* 0x000000ffff127224 */ /* 0x000fe400078e0a12 */
[----:B------:R-:W-:Y:S02]  /*7fe0*/  IMAD.MOV R8, RZ, RZ, -R7 ;  /* 0x000000ffff087224 */ /* 0x000fe400078e0a07 */
[----:B------:R-:W-:Y:S01]  /*7ff0*/  IMAD R11, R27, R7, R6 ;  /* 0x000000071b0b7224 */ /* 0x000fe200078e0206 */
[----:B------:R-:W-:Y:S01]  /*8000*/  LOP3.LUT R7, R14, R9, RZ, 0xc0, !PT ;  /* 0x000000090e077212 */ /* 0x000fe200078ec0ff */
[----:B------:R-:W-:Y:S02]  /*8010*/  @P2 IMAD R22, R21, R18, R10 ;  /* 0x0000001215162224 */ /* 0x000fe400078e020a */
[----:B0-----:R-:W-:-:S02]  /*8020*/  IMAD R6, R8, R26, R19 ;  /* 0x0000001a08067224 */ /* 0x001fc400078e0213 */
[----:B------:R-:W-:Y:S02]  /*8030*/  IMAD R11, R11, R29, R22 ;  /* 0x0000001d0b0b7224 */ /* 0x000fe400078e0216 */
[----:B------:R-:W-:Y:S02]  /*8040*/  IMAD R6, R6, R20, R7 ;  /* 0x0000001406067224 */ /* 0x000fe400078e0207 */
[----:B------:R-:W-:-:S03]  /*8050*/  IMAD.MOV.U32 R8, RZ, RZ, 0x1 ;  /* 0x00000001ff087424 */ /* 0x000fc600078e00ff */
[----:B------:R-:W-:Y:S02]  /*8060*/  SEL R14, R6, R11, !P2 ;  /* 0x0000000b060e7207 */ /* 0x000fe40005000000 */
[----:B------:R-:W-:Y:S01]  /*8070*/  SEL R11, R11, R6, !P2 ;  /* 0x000000060b0b7207 */ /* 0x000fe20005000000 */
[----:B------:R-:W-:Y:S01]  /*8080*/  IMAD.MOV.U32 R6, RZ, RZ, R16 ;  /* 0x000000ffff067224 */ /* 0x000fe200078e0010 */
[----:B------:R-:W-:-:S07]  /*8090*/  PRMT R7, R8, 0x7610, R7 ;  /* 0x0000761008077816 */ /* 0x000fce0000000007 */
.L_x_166:
[----:B------:R-:W-:-:S08]  /*80a0*/  NOP ;  /* 0x0000000000007918 */ /* 0x000fd00000000000 */
[----:B------:R-:W0:-:S00]  /*80b0*/  USETMAXREG.DEALLOC.CTAPOOL 0x28 ;  /* 0x00000028000079c8 */ /* 0x000e0000080e0500 */
[----:B0-----:R-:W-:-:S13]  /*80c0*/  ISETP.NE.AND P0, PT, R5, RZ, PT ;  /* 0x000000ff0500720c */ /* 0x001fda0003f05270 */
[----:B------:R-:W-:Y:S05]  /*80d0*/  @P0 EXIT ;  /* 0x000000000000094d */ /* 0x000fea0003800000 */
[----:B------:R-:W-:Y:S01]  /*80e0*/  LOP3.LUT P0, RZ, R7, 0xff, RZ, 0xc0, !PT ;  /* 0x000000ff07ff7812 */ /* 0x000fe2000780c0ff */
[----:B------:R-:W-:Y:S02]  /*80f0*/  IMAD.MOV.U32 R5, RZ, RZ, 0x1 ;  /* 0x00000001ff057424 */ /* 0x000fe400078e00ff */
[----:B------:R-:W-:-:S10]  /*8100*/  IMAD.MOV.U32 R13, RZ, RZ, RZ ;  /* 0x000000ffff0d7224 */ /* 0x000fd400078e00ff */
[----:B------:R-:W-:Y:S05]  /*8110*/  @!P0 BRA `(.L_x_169) ;  /* 0x0000000c00288947 */ /* 0x000fea0003800000 */
[----:B------:R-:W0:Y:S01]  /*8120*/  LDC R5, c[0x0][0x28c] ;  /* 0x0000a300ff057b82 */ /* 0x000e220000000800 */
[----:B------:R-:W-:Y:S01]  /*8130*/  ULDC UR5, c[0x0][0x600] ;  /* 0x0001800000057ab9 */ /* 0x000fe20000000800 */
[----:B------:R-:W-:Y:S01]  /*8140*/  ULDC UR4, c[0x0][0xc] ;  /* 0x0000030000047ab9 */ /* 0x000fe20000000800 */
[----:B------:R-:W-:Y:S01]  /*8150*/  UIADD3 UR16, UR5, -0x1, URZ ;  /* 0xffffffff05107890 */ /* 0x000fe2000fffe03f */
[C---:B------:R-:W-:Y:S01]  /*8160*/  LOP3.LUT P3, RZ, R0.reuse, 0x7f, RZ, 0xc0, !PT ;  /* 0x0000007f00ff7812 */ /* 0x040fe2000786c0ff */
[----:B------:R-:W-:Y:S01]  /*8170*/  ULDC UR6, c[0x0][0x658] ;  /* 0x0001960000067ab9 */ /* 0x000fe20000000800 */
[----:B------:R-:W-:Y:S01]  /*8180*/  ULDC UR5, c[0x0][0x10] ;  /* 0x0000040000057ab9 */ /* 0x000fe20000000800 */
[----:B------:R-:W-:Y:S01]  /*8190*/  UMOV UR7, 0xffffffff ;  /* 0xffffffff00077882 */ /* 0x000fe20000000000 */
[----:B------:R-:W-:Y:S01]  /*81a0*/  UMOV UR8, 0x1 ;  /* 0x0000000100087882 */ /* 0x000fe20000000000 */
[----:B------:R-:W-:Y:S01]  /*81b0*/  UIMAD.WIDE.U32 UR4, UR4, UR5, URZ ;  /* 0x00000005040472a5 */ /* 0x000fe2000f8e003f */
[----:B------:R-:W-:Y:S01]  /*81c0*/  LOP3.LUT P0, RZ, R0, 0x1f, RZ, 0xc0, !PT ;  /* 0x0000001f00ff7812 */ /* 0x000fe2000780c0ff */
[----:B------:R-:W-:Y:S01]  /*81d0*/  USHF.L.U32 UR7, UR7, UR6, URZ ;  /* 0x0000000607077299 */ /* 0x000fe2000800063f */
[----:B------:R-:W-:Y:S01]  /*81e0*/  BSSY B0, `(.L_x_169) ;  /* 0x00000bd000007945 */ /* 0x000fe20003800000 */
[----:B------:R-:W-:Y:S01]  /*81f0*/  USHF.L.U32 UR18, UR8, UR6, URZ ;  /* 0x0000000608127299 */ /* 0x000fe2000800063f */
[----:B------:R-:W-:Y:S01]  /*8200*/  IMAD.MOV.U32 R15, RZ, RZ, 0x1 ;  /* 0x00000001ff0f7424 */ /* 0x000fe200078e00ff */
[----:B------:R-:W-:Y:S01]  /*8210*/  LOP3.LUT R16, R4, 0x2, RZ, 0xfc, !PT ;  /* 0x0000000204107812 */ /* 0x000fe200078efcff */
[----:B------:R-:W-:Y:S01]  /*8220*/  ULDC UR6, c[0x0][0x14] ;  /* 0x0000050000067ab9 */ /* 0x000fe20000000800 */
[----:B------:R-:W-:Y:S01]  /*8230*/  PLOP3.LUT P0, PT, P0, P3, PT, 0x8a, 0x0 ;  /* 0x000000000000781c */ /* 0x000fe20000707172 */
[----:B------:R-:W-:Y:S01]  /*8240*/  UIMAD.WIDE.U32 UR20, UR4, UR6, URZ ;  /* 0x00000006041472a5 */ /* 0x000fe2000f8e003f */
[----:B------:R-:W-:Y:S01]  /*8250*/  IMAD.MOV.U32 R13, RZ, RZ, RZ ;  /* 0x000000ffff0d7224 */ /* 0x000fe200078e00ff */
[----:B------:R-:W-:-:S02]  /*8260*/  UIMAD UR13, UR5, UR6, URZ ;  /* 0x00000006050d72a4 */ /* 0x000fc4000f8e023f */
[----:B------:R-:W-:Y:S01]  /*8270*/  ULOP3.LUT UR17, URZ, UR7, URZ, 0x33, !UPT ;  /* 0x000000073f117292 */ /* 0x000fe2000f8e333f */
[----:B0-----:R-:W-:Y:S01]  /*8280*/  VIADD R5, R5, 0x1f ;  /* 0x0000001f05057836 */ /* 0x001fe20000000000 */
[----:B------:R-:W-:Y:S01]  /*8290*/  UIADD3 UR13, UR21, UR13, URZ ;  /* 0x0000000d150d7290 */ /* 0x000fe2000fffe03f */
[----:B------:R-:W-:-:S03]  /*82a0*/  ULDC.64 UR22, c[0x0][0x198] ;  /* 0x0000660000167ab9 */ /* 0x000fc60000000a00 */
[----:B------:R-:W-:-:S04]  /*82b0*/  SHF.R.S32.HI R8, RZ, 0x1f, R5 ;  /* 0x0000001fff087819 */ /* 0x000fc80000011405 */
[----:B------:R-:W-:Y:S01]  /*82c0*/  LEA.HI R8, R8, R5, RZ, 0x5 ;  /* 0x0000000508087211 */ /* 0x000fe200078f28ff */
[----:B------:R-:W-:-:S03]  /*82d0*/  IMAD.MOV.U32 R5, RZ, RZ, 0x1 ;  /* 0x00000001ff057424 */ /* 0x000fc600078e00ff */
[----:B------:R-:W-:-:S05]  /*82e0*/  SHF.R.S32.HI R12, RZ, 0x5, R8 ;  /* 0x00000005ff0c7819 */ /* 0x000fca0000011408 */
[----:B------:R-:W-:-:S07]  /*82f0*/  VIADD R0, R12, 0x1 ;  /* 0x000000010c007836 */ /* 0x000fce0000000000 */
.L_x_181:
[----:B------:R-:W-:-:S03]  /*8300*/  UMOV UR4, 0xffffffff ;  /* 0xffffffff00047882 */ /* 0x000fc60000000000 */
[----:B------:R-:W-:Y:S05]  /*8310*/  BRA.DIV UR4, `(.L_x_170) ;  /* 0x0000000e04bc7947 */ /* 0x000fea000b800000 */
[----:B------:R-:W-:-:S13]  /*8320*/  ELECT P1, URZ, PT ;  /* 0x00000000003f782f */ /* 0x000fda0003820000 */
.L_x_193:
[----:B------:R-:W0:Y:S01]  /*8330*/  LDC R7, c[0x0][0x28c] ;  /* 0x0000a300ff077b82 */ /* 0x000e220000000800 */
[----:B------:R-:W-:Y:S01]  /*8340*/  BSSY B1, `(.L_x_171) ;  /* 0x0000035000017945 */ /* 0x000fe20003800000 */
[----:B0-----:R-:W-:-:S13]  /*8350*/  ISETP.LT.OR P1, PT, R7, 0x1, !P1 ;  /* 0x000000010700780c */ /* 0x001fda0004f21670 */
[----:B------:R-:W-:Y:S05]  /*8360*/  @P1 BRA `(.L_x_172) ;  /* 0x0000000000c81947 */ /* 0x000fea0003800000 */
[----:B------:R-:W-:Y:S02]  /*8370*/  IMAD.SHL.U32 R14, R14, 0x80, RZ ;  /* 0x000000800e0e7824 */ /* 0x000fe400078e00ff */
[----:B------:R-:W-:Y:S02]  /*8380*/  IMAD.SHL.U32 R17, R11, 0x80, RZ ;  /* 0x000000800b117824 */ /* 0x000fe400078e00ff */
[----:B------:R-:W-:Y:S02]  /*8390*/  IMAD.MOV.U32 R20, RZ, RZ, RZ ;  /* 0x000000ffff147224 */ /* 0x000fe400078e00ff */
[----:B------:R-:W-:Y:S02]  /*83a0*/  IMAD.MOV.U32 R7, RZ, RZ, R0 ;  /* 0x000000ffff077224 */ /* 0x000fe400078e0000 */
[----:B------:R-:W-:Y:S02]  /*83b0*/  IMAD.MOV.U32 R8, RZ, RZ, R5 ;  /* 0x000000ffff087224 */ /* 0x000fe400078e0005 */
[----:B------:R-:W-:-:S07]  /*83c0*/  IMAD.MOV.U32 R9, RZ, RZ, R13 ;  /* 0x000000ffff097224 */ /* 0x000fce00078e000d */
.L_x_176:
[----:B------:R-:W0:Y:S01]  /*83d0*/  S2R R11, SR_CgaCtaId ;  /* 0x00000000000b7919 */ /* 0x000e220000008800 */
[----:B------:R-:W-:-:S04]  /*83e0*/  MOV R10, 0x400 ;  /* 0x00000400000a7802 */ /* 0x000fc80000000f00 */
[----:B0-----:R-:W-:Y:S02]  /*83f0*/  LEA R18, R11, R10, 0x18 ;  /* 0x0000000a0b127211 */ /* 0x001fe400078ec0ff */
[----:B------:R-:W-:Y:S01]  /*8400*/  SHF.L.U32 R10, R8, 0x1f, RZ ;  /* 0x0000001f080a7819 */ /* 0x000fe200000006ff */
[----:B------:R-:W0:Y:S02]  /*8410*/  @!P3 LDC R11, c[0x0][0x500] ;  /* 0x00014000ff0bbb82 */ /* 0x000e240000000800 */
[----:B------:R-:W-:-:S04]  /*8420*/  IMAD R19, R9, 0x8, R18 ;  /* 0x0000000809137824 */ /* 0x000fc800078e0212 */
[----:B------:R-:W1:Y:S02]  /*8430*/  SYNCS.PHASECHK.TRANS64.TRYWAIT P1, [R19+URZ+0x28], R10 ;  /* 0x0000280a130075a7 */ /* 0x000e64000802017f */
[----:B-1----:R-:W-:Y:S05]  /*8440*/  @!P1 BRA `(.L_x_173) ;  /* 0x0000000c00909947 */ /* 0x002fea0003800000 */
.L_x_194:
[----:B-1----:R-:W-:Y:S01]  /*8450*/  PRMT R10, R16, 0x9910, RZ ;  /* 0x00009910100a7816 */ /* 0x002fe200000000ff */
[----:B0-----:R0:W-:Y:S03]  /*8460*/  @!P3 SYNCS.ARRIVE.TRANS64 RZ, [R19+URZ], R11 ;  /* 0x0000000b13ffb9a7 */ /* 0x0011e6000800003f */
[----:B------:R-:W-:-:S13]  /*8470*/  ISETP.NE.AND P1, PT, R10, 0x2, PT ;  /* 0x000000020a00780c */ /* 0x000fda0003f25270 */
[----:B0-----:R-:W-:Y:S05]  /*8480*/  @P1 BRA `(.L_x_174) ;  /* 0x0000000000041947 */ /* 0x001fea0003800000 */
[----:B------:R-:W-:Y:S01]  /*8490*/  BPT.TRAP 0x1 ;  /* 0x000000040000795c */ /* 0x000fe20000300000 */
.L_x_174:
[----:B------:R-:W-:Y:S05]  /*84a0*/  @P0 BRA `(.L_x_175) ;  /* 0x0000000000040947 */ /* 0x000fea0003800000 */
[----:B------:R-:W-:Y:S01]  /*84b0*/  BPT.TRAP 0x1 ;  /* 0x000000040000795c */ /* 0x000fe20000300000 */
.L_x_175:
[----:B------:R-:W-:Y:S01]  /*84c0*/  IMAD R18, R9, 0x1000, R18 ;  /* 0x0000100009127824 */ /* 0x000fe200078e0212 */
[----:B------:R-:W-:Y:S01]  /*84d0*/  R2UR UR9, R19 ;  /* 0x00000000130972ca */ /* 0x000fe200000e0000 */
[----:B------:R-:W-:Y:S01]  /*84e0*/  VIADD R7, R7, 0xffffffff ;  /* 0xffffffff07077836 */ /* 0x000fe20000000000 */
[----:B------:R-:W-:Y:S01]  /*84f0*/  UIADD3 UR4, UP0, UR22, 0xf0, URZ ;  /* 0x000000f016047890 */ /* 0x000fe2000ff1e03f */
[----:B------:R-:W-:Y:S01]  /*8500*/  R2UR UR11, R17 ;  /* 0x00000000110b72ca */ /* 0x000fe200000e0000 */
[----:B------:R-:W-:Y:S01]  /*8510*/  UIADD3 UR24, UP1, UR22, 0x1f0, URZ ;  /* 0x000001f016187890 */ /* 0x000fe2000ff3e03f */
[----:B------:R-:W-:Y:S01]  /*8520*/  R2UR UR8, R18 ;  /* 0x00000000120872ca */ /* 0x000fe200000e0000 */
[----:B------:R-:W-:Y:S01]  /*8530*/  UIADD3.X UR5, URZ, UR23, URZ, UP0, !UPT ;  /* 0x000000173f057290 */ /* 0x000fe200087fe43f */
[----:B------:R-:W-:Y:S01]  /*8540*/  R2UR UR10, R20 ;  /* 0x00000000140a72ca */ /* 0x000fe200000e0000 */
[----:B------:R-:W-:Y:S01]  /*8550*/  VIADD R9, R9, 0x1 ;  /* 0x0000000109097836 */ /* 0x000fe20000000000 */
[----:B------:R-:W-:Y:S01]  /*8560*/  R2UR UR12, R6 ;  /* 0x00000000060c72ca */ /* 0x000fe200000e0000 */
[----:B------:R-:W-:Y:S01]  /*8570*/  UIADD3.X UR25, URZ, UR23, URZ, UP1, !UPT ;  /* 0x000000173f197290 */ /* 0x000fe20008ffe43f */
[----:B------:R-:W-:Y:S01]  /*8580*/  R2UR UR19, R14 ;  /* 0x000000000e1372ca */ /* 0x000fe200000e0000 */
[----:B------:R-:W-:Y:S01]  /*8590*/  UMOV UR6, 0x0 ;  /* 0x0000000000067882 */ /* 0x000fe20000000000 */
[----:B------:R-:W-:Y:S01]  /*85a0*/  ISETP.GT.AND P4, PT, R7, 0x1, PT ;  /* 0x000000010700780c */ /* 0x000fe20003f84270 */
[----:B------:R-:W-:Y:S01]  /*85b0*/  UMOV UR7, 0x10000000 ;  /* 0x1000000000077882 */ /* 0x000fe20000000000 */
[----:B------:R-:W-:Y:S01]  /*85c0*/  ISETP.NE.AND P1, PT, R9, 0x5, PT ;  /* 0x000000050900780c */ /* 0x000fe20003f25270 */
[----:B------:R-:W-:-:S02]  /*85d0*/  VIADD R20, R20, 0x20 ;  /* 0x0000002014147836 */ /* 0x000fc40000000000 */
[----:B------:R-:W-:Y:S01]  /*85e0*/  UIADD3 UR14, UR8, 0x100, URZ ;  /* 0x00000100080e7890 */ /* 0x000fe2000fffe03f */
[----:B------:R-:W-:Y:S01]  /*85f0*/  SEL R11, RZ, 0x1, P1 ;  /* 0x00000001ff0b7807 */ /* 0x000fe20000800000 */
[----:B------:R-:W-:Y:S01]  /*8600*/  UIADD3 UR15, UR8, 0x5100, URZ ;  /* 0x00005100080f7890 */ /* 0x000fe2000fffe03f */
[----:B------:R-:W-:Y:S02]  /*8610*/  SEL R9, R9, RZ, P1 ;  /* 0x000000ff09097207 */ /* 0x000fe40000800000 */
[----:B------:R-:W-:Y:S02]  /*8620*/  LOP3.LUT R8, R8, R11, RZ, 0x3c, !PT ;  /* 0x0000000b08087212 */ /* 0x000fe400078e3cff */
[----:B------:R-:W-:Y:S02]  /*8630*/  UMOV UR8, UR14 ;  /* 0x0000000e00087c82 */ /* 0x000fe40008000000 */
[----:B------:R0:W-:Y:S02]  /*8640*/  UTMALDG.3D [UR8], [UR4], desc[UR6] ;  /* 0x00000608040075b4 */ /* 0x0001e40008011000 */
[----:B0-----:R-:W-:Y:S01]  /*8650*/  UMOV UR8, UR15 ;  /* 0x0000000f00087c82 */ /* 0x001fe20008000000 */
[----:B------:R-:W-:-:S02]  /*8660*/  UMOV UR11, UR19 ;  /* 0x00000013000b7c82 */ /* 0x000fc40008000000 */
[----:B------:R0:W-:Y:S02]  /*8670*/  UTMALDG.3D [UR8], [UR24], desc[UR6] ;  /* 0x00000608180075b4 */ /* 0x0001e40008011000 */
[----:B0-----:R-:W-:Y:S05]  /*8680*/  @P4 BRA `(.L_x_176) ;  /* 0xfffffffc00504947 */ /* 0x001fea000383ffff */
.L_x_172:
[----:B------:R-:W-:Y:S05]  /*8690*/  BSYNC B1 ;  /* 0x0000000000017941 */ /* 0x000fea0003800000 */
.L_x_171:
[----:B------:R-:W-:Y:S01]  /*86a0*/  LOP3.LUT P4, RZ, R15, 0xff, RZ, 0xc0, !PT ;  /* 0x000000ff0fff7812 */ /* 0x000fe2000788c0ff */
[----:B------:R-:W-:Y:S01]  /*86b0*/  IMAD.IADD R13, R12, 0x1, R13 ;  /* 0x000000010c0d7824 */ /* 0x000fe200078e020d */
[----:B------:R-:W-:Y:S01]  /*86c0*/  IADD3 R2, P5, R2, UR20, RZ ;  /* 0x0000001402027c10 */ /* 0x000fe2000ffbe0ff */
[----:B------:R-:W-:Y:S01]  /*86d0*/  ULDC.64 UR4, c[0x0][0x650] ;  /* 0x0001940000047ab9 */ /* 0x000fe20000000a00 */
[----:B------:R-:W-:Y:S01]  /*86e0*/  BSSY B1, `(.L_x_177) ;  /* 0x000006a000017945 */ /* 0x000fe20003800000 */
[----:B------:R-:W-:Y:S01]  /*86f0*/  IMAD.MOV.U32 R11, RZ, RZ, -0x1 ;  /* 0xffffffffff0b7424 */ /* 0x000fe200078e00ff */
[----:B------:R-:W-:Y:S01]  /*8700*/  ISETP.GT.U32.AND P1, PT, R13, 0x4, PT ;  /* 0x000000040d00780c */ /* 0x000fe20003f24070 */
[----:B------:R-:W-:Y:S01]  /*8710*/  IMAD.MOV.U32 R14, RZ, RZ, -0x1 ;  /* 0xffffffffff0e7424 */ /* 0x000fe200078e00ff */
[----:B------:R-:W-:Y:S02]  /*8720*/  IADD3.X R3, R3, UR13, RZ, P5, !PT ;  /* 0x0000000d03037c10 */ /* 0x000fe4000affe4ff */
[----:B------:R-:W-:-:S02]  /*8730*/  ISETP.LT.U32.AND P1, PT, R12, 0x5, P1 ;  /* 0x000000050c00780c */ /* 0x000fc40000f21070 */
[----:B------:R-:W-:Y:S01]  /*8740*/  PRMT R15, RZ, 0x7610, R15 ;  /* 0x00007610ff0f7816 */ /* 0x000fe2000000000f */
[----:B------:R-:W0:Y:S01]  /*8750*/  @P4 S2R R7, SR_CgaCtaId ;  /* 0x0000000000074919 */ /* 0x000e220000008800 */
[----:B------:R-:W-:-:S04]  /*8760*/  @P4 MOV R6, 0x400 ;  /* 0x0000040000064802 */ /* 0x000fc80000000f00 */
[----:B0-----:R-:W-:Y:S01]  /*8770*/  @P4 LEA R8, R7, R6, 0x18 ;  /* 0x0000000607084211 */ /* 0x001fe200078ec0ff */
[----:B------:R-:W-:Y:S01]  /*8780*/  IMAD.WIDE.U32 R6, R13, -0x33333333, RZ ;  /* 0xcccccccd0d067825 */ /* 0x000fe200078e00ff */
[----:B------:R-:W-:Y:S02]  /*8790*/  SEL R6, RZ, 0x1, !P1 ;  /* 0x00000001ff067807 */ /* 0x000fe40004800000 */
[----:B------:R-:W-:Y:S01]  /*87a0*/  ISETP.GE.U32.AND P1, PT, R2, UR4, PT ;  /* 0x0000000402007c0c */ /* 0x000fe2000bf26070 */
[----:B------:R0:W-:Y:S01]  /*87b0*/  @P4 SYNCS.ARRIVE.TRANS64.A1T0 RZ, [R8+URZ+0x68], RZ ;  /* 0x000068ff08ff49a7 */ /* 0x0001e2000810003f */
[----:B------:R-:W-:Y:S02]  /*87c0*/  ISETP.GE.U32.AND P4, PT, R12, 0x5, PT ;  /* 0x000000050c00780c */ /* 0x000fe40003f86070 */
[----:B------:R-:W-:Y:S02]  /*87d0*/  ISETP.GE.U32.AND.EX P1, PT, R3, UR5, PT, P1 ;  /* 0x0000000503007c0c */ /* 0x000fe4000bf26110 */
[----:B------:R-:W-:Y:S01]  /*87e0*/  LOP3.LUT R5, R5, R6, RZ, 0x3c, !PT ;  /* 0x0000000605057212 */ /* 0x000fe200078e3cff */
[----:B------:R-:W-:Y:S01]  /*87f0*/  IMAD.MOV.U32 R6, RZ, RZ, -0x1 ;  /* 0xffffffffff067424 */ /* 0x000fe200078e00ff */
[----:B0-----:R-:W-:-:S02]  /*8800*/  SHF.R.U32.HI R8, RZ, 0x2, R7 ;  /* 0x00000002ff087819 */ /* 0x001fc40000011607 */
[----:B------:R-:W-:-:S03]  /*8810*/  PRMT R7, RZ, 0x7610, R7 ;  /* 0x00007610ff077816 */ /* 0x000fc60000000007 */
[----:B------:R-:W-:Y:S02]  /*8820*/  IMAD R13, R8, -0x5, R13 ;  /* 0xfffffffb080d7824 */ /* 0x000fe400078e020d */
[----:B------:R-:W-:Y:S02]  /*8830*/  @P4 LOP3.LUT R5, R5, 0x1, R8, 0x78, !PT ;  /* 0x0000000105054812 */ /* 0x000fe400078e7808 */
[----:B------:R-:W-:Y:S05]  /*8840*/  @P1 BRA `(.L_x_178) ;  /* 0x00000004004c1947 */ /* 0x000fea0003800000 */
[----:B------:R-:W-:Y:S01]  /*8850*/  ULDC.64 UR4, c[0x0][0x628] ;  /* 0x00018a0000047ab9 */ /* 0x000fe20000000a00 */
[----:B------:R-:W0:Y:S01]  /*8860*/  S2R R17, SR_CTAID.X ;  /* 0x0000000000117919 */ /* 0x000e220000002500 */
[----:B------:R-:W-:Y:S01]  /*8870*/  ISETP.NE.U32.AND P1, PT, RZ, UR4, PT ;  /* 0x00000004ff007c0c */ /* 0x000fe2000bf25070 */
[----:B------:R-:W-:Y:S01]  /*8880*/  ULDC UR7, c[0x0][0x630] ;  /* 0x00018c0000077ab9 */ /* 0x000fe20000000800 */
[----:B------:R-:W-:Y:S01]  /*8890*/  IMAD.MOV.U32 R6, RZ, RZ, R2 ;  /* 0x000000ffff067224 */ /* 0x000fe200078e0002 */
[----:B------:R-:W1:Y:S01]  /*88a0*/  S2R R14, SR_CTAID.Y ;  /* 0x00000000000e7919 */ /* 0x000e620000002600 */
[----:B------:R-:W-:Y:S01]  /*88b0*/  ISETP.NE.AND.EX P1, PT, RZ, UR5, PT, P1 ;  /* 0x00000005ff007c0c */ /* 0x000fe2000bf25310 */
[----:B------:R-:W-:-:S12]  /*88c0*/  IMAD.MOV.U32 R7, RZ, RZ, R3 ;  /* 0x000000ffff077224 */ /* 0x000fd800078e0003 */
[----:B------:R-:W-:Y:S05]  /*88d0*/  @!P1 BRA `(.L_x_179) ;  /* 0x0000000000289947 */ /* 0x000fea0003800000 */
[----:B------:R-:W-:Y:S02]  /*88e0*/  ULDC UR6, c[0x0][0x634] ;  /* 0x00018d0000067ab9 */ /* 0x000fe40000000800 */
[----:B------:R-:W-:-:S05]  /*88f0*/  IADD3 R11, P1, R2, UR6, RZ ;  /* 0x00000006020b7c10 */ /* 0x000fca000ff3e0ff */
[----:B------:R-:W-:-:S04]  /*8900*/  IMAD.X R19, RZ, RZ, R3, P1 ;  /* 0x000000ffff137224 */ /* 0x000fc800008e0603 */
[----:B------:R-:W-:-:S04]  /*8910*/  IMAD.WIDE.U32 R8, R19, UR4, RZ ;  /* 0x0000000413087c25 */ /* 0x000fc8000f8e00ff */
[----:B------:R-:W-:-:S04]  /*8920*/  IMAD.WIDE.U32 R8, P1, R11, UR5, R8 ;  /* 0x000000050b087c25 */ /* 0x000fc8000f820008 */
[----:B------:R-:W-:-:S04]  /*8930*/  IMAD.WIDE.U32 R10, R11, UR4, RZ ;  /* 0x000000040b0a7c25 */ /* 0x000fc8000f8e00ff */
[----:B------:R-:W-:Y:S01]  /*8940*/  IMAD.X R7, RZ, RZ, RZ, P1 ;  /* 0x000000ffff077224 */ /* 0x000fe200008e06ff */
[----:B------:R-:W-:Y:S01]  /*8950*/  IADD3 RZ, P1, R11, R8, RZ ;  /* 0x000000080bff7210 */ /* 0x000fe20007f3e0ff */
[----:B------:R-:W-:-:S04]  /*8960*/  IMAD.MOV.U32 R6, RZ, RZ, R9 ;  /* 0x000000ffff067224 */ /* 0x000fc800078e0009 */
[----:B------:R-:W-:-:S08]  /*8970*/  IMAD.WIDE.U32.X R6, R19, UR5, R6, P1 ;  /* 0x0000000513067c25 */ /* 0x000fd000088e0406 */
.L_x_179:
[--C-:B------:R-:W-:Y:S01]  /*8980*/  SHF.R.U64 R10, R6, UR7, R7.reuse ;  /* 0x00000007060a7c19 */ /* 0x100fe20008001207 */
[----:B------:R-:W-:Y:S01]  /*8990*/  ULDC.64 UR4, c[0x0][0x620] ;  /* 0x0001880000047ab9 */ /* 0x000fe20000000a00 */
[----:B------:R-:W-:Y:S01]  /*89a0*/  SHF.R.U32.HI R6, RZ, UR7, R7 ;  /* 0x00000007ff067c19 */ /* 0x000fe20008011607 */
[----:B------:R-:W2:Y:S01]  /*89b0*/  LDC R22, c[0x0][0x144] ;  /* 0x00005100ff167b82 */ /* 0x000ea20000000800 */
[----:B------:R-:W-:Y:S01]  /*89c0*/  IADD3 R9, P1, RZ, -R10, RZ ;  /* 0x8000000aff097210 */ /* 0x000fe20007f3e0ff */
[----:B------:R-:W-:Y:S01]  /*89d0*/  ULDC.64 UR8, c[0x0][0x640] ;  /* 0x0001900000087ab9 */ /* 0x000fe20000000a00 */
[----:B0-----:R-:W-:Y:S01]  /*89e0*/  I2FP.F32.U32 R11, R17 ;  /* 0x00000011000b7245 */ /* 0x001fe20000201000 */
[----:B------:R-:W-:Y:S02]  /*89f0*/  ULDC UR6, c[0x0][0x608] ;  /* 0x0001820000067ab9 */ /* 0x000fe40000000800 */
[----:B------:R-:W-:Y:S01]  /*8a00*/  IMAD.X R6, RZ, RZ, ~R6, P1 ;  /* 0x000000ffff067224 */ /* 0x000fe200008e0e06 */
[----:B------:R-:W-:Y:S01]  /*8a10*/  ISETP.NE.U32.AND P1, PT, RZ, UR8, PT ;  /* 0x00000008ff007c0c */ /* 0x000fe2000bf25070 */
[----:B------:R-:W0:Y:S02]  /*8a20*/  LDC R19, c[0x0][0x148] ;  /* 0x00005200ff137b82 */ /* 0x000e240000000800 */
[----:B------:R-:W-:Y:S01]  /*8a30*/  IMAD R8, R6, UR4, RZ ;  /* 0x0000000406087c24 */ /* 0x000fe2000f8e02ff */
[----:B------:R-:W-:Y:S01]  /*8a40*/  ISETP.NE.AND.EX P1, PT, RZ, UR9, PT, P1 ;  /* 0x00000009ff007c0c */ /* 0x000fe2000bf25310 */
[----:B------:R-:W-:Y:S01]  /*8a50*/  IMAD.WIDE.U32 R6, R9, UR4, R2 ;  /* 0x0000000409067c25 */ /* 0x000fe2000f8e0002 */
[----:B------:R-:W-:-:S03]  /*8a60*/  ULDC UR4, c[0x0][0x150] ;  /* 0x0000540000047ab9 */ /* 0x000fc60000000800 */
[----:B------:R-:W-:Y:S02]  /*8a70*/  IMAD R9, R9, UR5, R8 ;  /* 0x0000000509097c24 */ /* 0x000fe4000f8e0208 */
[----:B------:R-:W-:Y:S01]  /*8a80*/  FMUL R8, R11, UR4 ;  /* 0x000000040b087c20 */ /* 0x000fe20008400000 */
[----:B------:R-:W-:Y:S01]  /*8a90*/  ULDC UR4, c[0x0][0x618] ;  /* 0x0001860000047ab9 */ /* 0x000fe20000000800 */
[----:B------:R-:W-:Y:S01]  /*8aa0*/  ULDC UR5, c[0x0][0x154] ;  /* 0x0000550000057ab9 */ /* 0x000fe20000000800 */
[----:B------:R-:W-:-:S03]  /*8ab0*/  IMAD.IADD R7, R7, 0x1, R9 ;  /* 0x0000000107077824 */ /* 0x000fc600078e0209 */
[----:B------:R-:W3:Y:S02]  /*8ac0*/  F2I.U32.TRUNC.NTZ R8, R8 ;  /* 0x0000000800087305 */ /* 0x000ee4000020f000 */
[----:B------:R-:W-:Y:S02]  /*8ad0*/  SHF.R.U64 R11, R6, UR4, R7 ;  /* 0x00000004060b7c19 */ /* 0x000fe40008001207 */
[----:B-1----:R-:W-:-:S05]  /*8ae0*/  I2FP.F32.U32 R6, R14 ;  /* 0x0000000e00067245 */ /* 0x002fca0000201000 */
[----:B------:R-:W-:Y:S01]  /*8af0*/  FMUL R21, R6, UR5 ;  /* 0x0000000506157c20 */ /* 0x000fe20008400000 */
[----:B------:R-:W-:Y:S01]  /*8b00*/  SHF.R.U32.HI R6, RZ, UR4, R7 ;  /* 0x00000004ff067c19 */ /* 0x000fe20008011607 */
[----:B------:R-:W-:-:S03]  /*8b10*/  ULDC UR4, c[0x0][0x658] ;  /* 0x0001960000047ab9 */ /* 0x000fc60000000800 */
[--C-:B------:R-:W-:Y:S01]  /*8b20*/  SHF.R.U64 R20, R11, UR6, R6.reuse ;  /* 0x000000060b147c19 */ /* 0x100fe20008001206 */
[----:B------:R-:W1:Y:S01]  /*8b30*/  F2I.U32.TRUNC.NTZ R21, R21 ;  /* 0x0000001500157305 */ /* 0x000e62000020f000 */
[----:B------:R-:W-:Y:S01]  /*8b40*/  SHF.R.U32.HI R7, RZ, UR6, R6 ;  /* 0x00000006ff077c19 */ /* 0x000fe20008011606 */
[----:B---3--:R-:W-:-:S03]  /*8b50*/  IMAD.MOV R8, RZ, RZ, -R8 ;  /* 0x000000ffff087224 */ /* 0x008fc600078e0a08 */
[----:B------:R-:W-:Y:S01]  /*8b60*/  SHF.R.U64 R18, R20, UR4, R7 ;  /* 0x0000000414127c19 */ /* 0x000fe20008001207 */
[----:B--2---:R-:W-:Y:S01]  /*8b70*/  IMAD R17, R22, R8, R17 ;  /* 0x0000000816117224 */ /* 0x004fe200078e0211 */
[----:B------:R-:W-:-:S03]  /*8b80*/  SHF.R.U32.HI R23, RZ, UR4, R7 ;  /* 0x00000004ff177c19 */ /* 0x000fc60008011607 */
[----:B------:R-:W-:Y:S02]  /*8b90*/  IMAD.MOV.U32 R6, RZ, RZ, R18 ;  /* 0x000000ffff067224 */ /* 0x000fe400078e0012 */
[----:B------:R-:W-:Y:S01]  /*8ba0*/  IMAD.MOV.U32 R7, RZ, RZ, R23 ;  /* 0x000000ffff077224 */ /* 0x000fe200078e0017 */
[----:B-1----:R-:W-:Y:S06]  /*8bb0*/  @!P1 BRA `(.L_x_180) ;  /* 0x0000000000289947 */ /* 0x002fec0003800000 */
[----:B------:R-:W-:Y:S02]  /*8bc0*/  ULDC UR4, c[0x0][0x64c] ;  /* 0x0001930000047ab9 */ /* 0x000fe40000000800 */
[----:B------:R-:W-:-:S05]  /*8bd0*/  IADD3 R7, P1, R18, UR4, RZ ;  /* 0x0000000412077c10 */ /* 0x000fca000ff3e0ff */
[----:B------:R-:W-:-:S04]  /*8be0*/  IMAD.X R23, RZ, RZ, R23, P1 ;  /* 0x000000ffff177224 */ /* 0x000fc800008e0617 */
[----:B------:R-:W-:-:S04]  /*8bf0*/  IMAD.WIDE.U32 R8, R23, UR8, RZ ;  /* 0x0000000817087c25 */ /* 0x000fc8000f8e00ff */
[----:B------:R-:W-:-:S04]  /*8c00*/  IMAD.WIDE.U32 R8, P1, R7, UR9, R8 ;  /* 0x0000000907087c25 */ /* 0x000fc8000f820008 */
[----:B------:R-:W-:-:S04]  /*8c10*/  IMAD.WIDE.U32 R6, R7, UR8, RZ ;  /* 0x0000000807067c25 */ /* 0x000fc8000f8e00ff */
[----:B------:R-:W-:Y:S01]  /*8c20*/  IMAD.MOV.U32 R6, RZ, RZ, R9 ;  /* 0x000000ffff067224 */ /* 0x000fe200078e0009 */
[----:B------:R-:W-:Y:S01]  /*8c30*/  IADD3 RZ, P4, R7, R8, RZ ;  /* 0x0000000807ff7210 */ /* 0x000fe20007f9e0ff */
[----:B------:R-:W-:-:S04]  /*8c40*/  IMAD.X R7, RZ, RZ, RZ, P1 ;  /* 0x000000ffff077224 */ /* 0x000fc800008e06ff */
[----:B------:R-:W-:-:S08]  /*8c50*/  IMAD.WIDE.U32.X R6, R23, UR9, R6, P4 ;  /* 0x0000000917067c25 */ /* 0x000fd0000a0e0406 */
.L_x_180:
[----:B------:R-:W-:Y:S01]  /*8c60*/  ULDC UR4, c[0x0][0x648] ;  /* 0x0001920000047ab9 */ /* 0x000fe20000000800 */
[----:B------:R-:W-:Y:S01]  /*8c70*/  LOP3.LUT R20, R20, UR17, RZ, 0xc0, !PT ;  /* 0x0000001114147c12 */ /* 0x000fe2000f8ec0ff */
[----:B------:R-:W-:Y:S01]  /*8c80*/  IMAD.MOV R21, RZ, RZ, -R21 ;  /* 0x000000ffff157224 */ /* 0x000fe200078e0a15 */
[----:B------:R-:W-:Y:S01]  /*8c90*/  SHF.R.U64 R7, R6, UR4, R7 ;  /* 0x0000000406077c19 */ /* 0x000fe20008001207 */
[----:B------:R-:W-:Y:S01]  /*8ca0*/  ULDC UR4, c[0x0][0x638] ;  /* 0x00018e0000047ab9 */ /* 0x000fe20000000800 */
[----:B------:R-:W-:Y:S01]  /*8cb0*/  LOP3.LUT R11, R11, UR16, RZ, 0xc0, !PT ;  /* 0x000000100b0b7c12 */ /* 0x000fe2000f8ec0ff */
[----:B0-----:R-:W-:Y:S01]  /*8cc0*/  @P2 IMAD R17, R19, R21, R14 ;  /* 0x0000001513112224 */ /* 0x001fe200078e020e */
[----:B------:R-:W-:Y:S01]  /*8cd0*/  ULDC UR5, c[0x0][0x610] ;  /* 0x0001840000057ab9 */ /* 0x000fe20000000800 */
[----:B------:R-:W-:Y:S02]  /*8ce0*/  IMAD.MOV R9, RZ, RZ, -R7 ;  /* 0x000000ffff097224 */ /* 0x000fe400078e0a07 */
[----:B------:R-:W-:-:S02]  /*8cf0*/  IMAD R20, R7, UR18, R20 ;  /* 0x0000001207147c24 */ /* 0x000fc4000f8e0214 */
[----:B------:R-:W-:Y:S01]  /*8d00*/  IMAD R18, R9, UR4, R18 ;  /* 0x0000000409127c24 */ /* 0x000fe2000f8e0212 */
[----:B------:R-:W-:Y:S01]  /*8d10*/  ULDC UR4, c[0x0][0x600] ;  /* 0x0001800000047ab9 */ /* 0x000fe20000000800 */
[----:B------:R-:W-:Y:S02]  /*8d20*/  IMAD R17, R20, UR5, R17 ;  /* 0x0000000514117c24 */ /* 0x000fe4000f8e0211 */
[----:B------:R-:W-:Y:S02]  /*8d30*/  IMAD R18, R18, UR4, R11 ;  /* 0x0000000412127c24 */ /* 0x000fe4000f8e020b */
[----:B------:R-:W-:Y:S02]  /*8d40*/  IMAD.MOV.U32 R7, RZ, RZ, 0x1 ;  /* 0x00000001ff077424 */ /* 0x000fe400078e00ff */
[----:B------:R-:W-:Y:S01]  /*8d50*/  IMAD.MOV.U32 R6, RZ, RZ, R10 ;  /* 0x000000ffff067224 */ /* 0x000fe200078e000a */
[----:B------:R-:W-:Y:S02]  /*8d60*/  SEL R14, R18, R17, !P2 ;  /* 0x00000011120e7207 */ /* 0x000fe40005000000 */
[----:B------:R-:W-:-:S07]  /*8d70*/  SEL R11, R17, R18, !P2 ;  /* 0x00000012110b7207 */ /* 0x000fce0005000000 */
.L_x_178:
[----:B------:R-:W-:Y:S05]  /*8d80*/  BSYNC B1 ;  /* 0x0000000000017941 */ /* 0x000fea0003800000 */
.L_x_177:
[----:B------:R-:W-:-:S13]  /*8d90*/  LOP3.LUT P1, RZ, R7, 0xff, RZ, 0xc0, !PT ;  /* 0x000000ff07ff7812 */ /* 0x000fda000782c0ff */
[----:B------:R-:W-:Y:S05]  /*8da0*/  @P1 BRA `(.L_x_181) ;  /* 0xfffffff400541947 */ /* 0x000fea000383ffff */
[----:B------:R-:W-:Y:S05]  /*8db0*/  BSYNC B0 ;  /* 0x0000000000007941 */ /* 0x000fea0003800000 */
.L_x_169:
[----:B------:R-:W-:-:S03]  /*8dc0*/  UMOV UR4, 0xffffffff ;  /* 0xffffffff00047882 */ /* 0x000fc60000000000 */
[----:B------:R-:W-:Y:S05]  /*8dd0*/  BRA.DIV UR4, `(.L_x_182) ;  /* 0x0000000604407947 */ /* 0x000fea000b800000 */
[----:B------:R-:W-:-:S13]  /*8de0*/  ELECT P0, URZ, PT ;  /* 0x00000000003f782f */ /* 0x000fda0003800000 */
.L_x_197:
[----:B------:R-:W-:Y:S04]  /*8df0*/  BSSY B0, `(.L_x_183) ;  /* 0x0000034000007945 */ /* 0x000fe80003800000 */
[----:B------:R-:W-:Y:S05]  /*8e00*/  @!P0 BRA `(.L_x_184) ;  /* 0x0000000000c88947 */ /* 0x000fea0003800000 */
[----:B------:R-:W-:-:S04]  /*8e10*/  LOP3.LUT R4, R4, 0x2, RZ, 0xfc, !PT ;  /* 0x0000000204047812 */ /* 0x000fc800078efcff */
[----:B------:R-:W-:-:S13]  /*8e20*/  ISETP.NE.AND P0, PT, R4, 0x3, PT ;  /* 0x000000030400780c */ /* 0x000fda0003f05270 */
[----:B------:R-:W-:Y:S05]  /*8e30*/  @!P0 BRA `(.L_x_185) ;  /* 0x0000000000048947 */ /* 0x000fea0003800000 */
[----:B------:R-:W-:Y:S01]  /*8e40*/  BPT.TRAP 0x1 ;  /* 0x000000040000795c */ /* 0x000fe20000300000 */
.L_x_185:
[----:B------:R-:W0:Y:S01]  /*8e50*/  S2R R3, SR_CgaCtaId ;  /* 0x0000000000037919 */ /* 0x000e220000008800 */
[----:B------:R-:W-:-:S04]  /*8e60*/  MOV R0, 0x400 ;  /* 0x0000040000007802 */ /* 0x000fc80000000f00 */
[----:B0-----:R-:W-:Y:S02]  /*8e70*/  LEA R0, R3, R0, 0x18 ;  /* 0x0000000003007211 */ /* 0x001fe400078ec0ff */
[----:B------:R-:W-:-:S03]  /*8e80*/  SHF.L.U32 R3, R5, 0x1f, RZ ;  /* 0x0000001f05037819 */ /* 0x000fc600000006ff */
[----:B------:R-:W-:-:S04]  /*8e90*/  VIADD R0, R0, 0x28 ;  /* 0x0000002800007836 */ /* 0x000fc80000000000 */
[C---:B------:R-:W-:Y:S02]  /*8ea0*/  IMAD R6, R13.reuse, 0x8, R0 ;  /* 0x000000080d067824 */ /* 0x040fe400078e0200 */
[----:B------:R-:W-:Y:S02]  /*8eb0*/  VIADD R13, R13, 0x1 ;  /* 0x000000010d0d7836 */ /* 0x000fe40000000000 */
[----:B------:R-:W0:Y:S03]  /*8ec0*/  SYNCS.PHASECHK.TRANS64.TRYWAIT P0, [R6+URZ], R3 ;  /* 0x00000003060075a7 */ /* 0x000e26000800017f */
[----:B------:R-:W-:-:S04]  /*8ed0*/  ISETP.NE.AND P1, PT, R13, 0x5, PT ;  /* 0x000000050d00780c */ /* 0x000fc80003f25270 */
[----:B------:R-:W-:Y:S02]  /*8ee0*/  SEL R2, RZ, 0x1, P1 ;  /* 0x00000001ff027807 */ /* 0x000fe40000800000 */
[----:B------:R-:W-:Y:S02]  /*8ef0*/  SEL R13, R13, RZ, P1 ;  /* 0x000000ff0d0d7207 */ /* 0x000fe40000800000 */
[----:B------:R-:W-:-:S03]  /*8f00*/  LOP3.LUT R8, R5, R2, RZ, 0x3c, !PT ;  /* 0x0000000205087212 */ /* 0x000fc600078e3cff */
[----:B------:R-:W-:Y:S01]  /*8f10*/  IMAD R7, R13, 0x8, R0 ;  /* 0x000000080d077824 */ /* 0x000fe200078e0200 */
[----:B------:R-:W-:Y:S01]  /*8f20*/  SHF.L.U32 R4, R8, 0x1f, RZ ;  /* 0x0000001f08047819 */ /* 0x000fe200000006ff */
[----:B0-----:R-:W-:Y:S06]  /*8f30*/  @!P0 BRA `(.L_x_186) ;  /* 0x00000004000c8947 */ /* 0x001fec0003800000 */
.L_x_198:
[----:B------:R-:W1:Y:S01]  /*8f40*/  SYNCS.PHASECHK.TRANS64.TRYWAIT P0, [R7+URZ], R4 ;  /* 0x00000004070075a7 */ /* 0x000e62000800017f */
[----:B------:R-:W-:-:S05]  /*8f50*/  VIADD R2, R13, 0x1 ;  /* 0x000000010d027836 */ /* 0x000fca0000000000 */
[----:B------:R-:W-:-:S04]  /*8f60*/  ISETP.NE.AND P1, PT, R2, 0x5, PT ;  /* 0x000000050200780c */ /* 0x000fc80003f25270 */
[----:B0-----:R-:W-:Y:S02]  /*8f70*/  SEL R3, RZ, 0x1, P1 ;  /* 0x00000001ff037807 */ /* 0x001fe40000800000 */
[----:B------:R-:W-:Y:S02]  /*8f80*/  SEL R9, R2, RZ, P1 ;  /* 0x000000ff02097207 */ /* 0x000fe40000800000 */
[----:B------:R-:W-:-:S03]  /*8f90*/  LOP3.LUT R8, R8, R3, RZ, 0x3c, !PT ;  /* 0x0000000308087212 */ /* 0x000fc600078e3cff */
[----:B------:R-:W-:Y:S01]  /*8fa0*/  IMAD R10, R9, 0x8, R0 ;  /* 0x00000008090a7824 */ /* 0x000fe200078e0200 */
[----:B------:R-:W-:Y:S01]  /*8fb0*/  SHF.L.U32 R5, R8, 0x1f, RZ ;  /* 0x0000001f08057819 */ /* 0x000fe200000006ff */
[----:B-1----:R-:W-:Y:S06]  /*8fc0*/  @!P0 BRA `(.L_x_187) ;  /* 0x0000000000fc8947 */ /* 0x002fec0003800000 */
.L_x_199:
[----:B------:R-:W1:Y:S01]  /*8fd0*/  SYNCS.PHASECHK.TRANS64.TRYWAIT P0, [R10+URZ], R5 ;  /* 0x000000050a0075a7 */ /* 0x000e62000800017f */
[----:B------:R-:W-:-:S05]  /*8fe0*/  VIADD R2, R9, 0x1 ;  /* 0x0000000109027836 */ /* 0x000fca0000000000 */
[----:B------:R-:W-:-:S04]  /*8ff0*/  ISETP.NE.AND P1, PT, R2, 0x5, PT ;  /* 0x000000050200780c */ /* 0x000fc80003f25270 */
[----:B------:R-:W-:Y:S02]  /*9000*/  SEL R3, RZ, 0x1, P1 ;  /* 0x00000001ff037807 */ /* 0x000fe40000800000 */
[----:B0-----:R-:W-:Y:S02]  /*9010*/  SEL R7, R2, RZ, P1 ;  /* 0x000000ff02077207 */ /* 0x001fe40000800000 */
[----:B------:R-:W-:-:S03]  /*9020*/  LOP3.LUT R9, R8, R3, RZ, 0x3c, !PT ;  /* 0x0000000308097212 */ /* 0x000fc600078e3cff */
[----:B------:R-:W-:Y:S01]  /*9030*/  IMAD R11, R7, 0x8, R0 ;  /* 0x00000008070b7824 */ /* 0x000fe200078e0200 */
[----:B------:R-:W-:Y:S01]  /*9040*/  SHF.L.U32 R6, R9, 0x1f, RZ ;  /* 0x0000001f09067819 */ /* 0x000fe200000006ff */
[----:B-1----:R-:W-:Y:S06]  /*9050*/  @!P0 BRA `(.L_x_188) ;  /* 0x0000000000ec8947 */ /* 0x002fec0003800000 */
.L_x_200:
[----:B------:R-:W1:Y:S01]  /*9060*/  SYNCS.PHASECHK.TRANS64.TRYWAIT P0, [R11+URZ], R6 ;  /* 0x000000060b0075a7 */ /* 0x000e62000800017f */
[----:B------:R-:W-:-:S05]  /*9070*/  VIADD R2, R7, 0x1 ;  /* 0x0000000107027836 */ /* 0x000fca0000000000 */
[----:B------:R-:W-:-:S04]  /*9080*/  ISETP.NE.AND P1, PT, R2, 0x5, PT ;  /* 0x000000050200780c */ /* 0x000fc80003f25270 */
[----:B------:R-:W-:Y:S02]  /*9090*/  SEL R4, RZ, 0x1, P1 ;  /* 0x00000001ff047807 */ /* 0x000fe40000800000 */
[----:B------:R-:W-:Y:S02]  /*90a0*/  SEL R3, R2, RZ, P1 ;  /* 0x000000ff02037207 */ /* 0x000fe40000800000 */
[----:B------:R-:W-:Y:S01]  /*90b0*/  LOP3.LUT R4, R9, R4, RZ, 0x3c, !PT ;  /* 0x0000000409047212 */ /* 0x000fe200078e3cff */
[----:B-1----:R-:W-:Y:S06]  /*90c0*/  @!P0 BRA `(.L_x_189) ;  /* 0x0000000000e48947 */ /* 0x002fec0003800000 */
.L_x_201:
[----:B------:R-:W-:Y:S01]  /*90d0*/  IMAD R3, R3, 0x8, R0 ;  /* 0x0000000803037824 */ /* 0x000fe200078e0200 */
[----:B------:R-:W-:-:S07]  /*90e0*/  SHF.L.U32 R0, R4, 0x1f, RZ ;  /* 0x0000001f04007819 */ /* 0x000fce00000006ff */
.L_x_190:
[----:B--2---:R2:W3:Y:S02]  /*90f0*/  SYNCS.PHASECHK.TRANS64.TRYWAIT P0, [R3+URZ], R0 ;  /* 0x00000000030075a7 */ /* 0x0044e4000800017f */
[----:B---3--:R-:W-:Y:S05]  /*9100*/  @!P0 NANOSLEEP.SYNCS 0x989680 ;  /* 0x009896800000895d */ /* 0x008fea0003900000 */
[----:B------:R-:W3:Y:S02]  /*9110*/  @!P0 SYNCS.PHASECHK.TRANS64 P0, [R3+URZ], R0 ;  /* 0x00000000030085a7 */ /* 0x000ee4000800007f */
[----:B---3--:R-:W-:Y:S05]  /*9120*/  @!P0 BRA `(.L_x_190) ;  /* 0xfffffffc00f08947 */ /* 0x008fea000383ffff */
.L_x_184:
[----:B------:R-:W-:Y:S05]  /*9130*/  BSYNC B0 ;  /* 0x0000000000007941 */ /* 0x000fea0003800000 */
.L_x_183:
[----:B------:R-:W-:Y:S05]  /*9140*/  EXIT ;  /* 0x000000000000794d */ /* 0x000fea0003800000 */
.L_x_17:
[----:B-1----:R-:W-:-:S04]  /*9150*/  IMAD.U32 R11, RZ, RZ, UR6 ;  /* 0x00000006ff0b7e24 */ /* 0x002fc8000f8e00ff */
[----:B------:R1:W4:Y:S03]  /*9160*/  SYNCS.PHASECHK.TRANS64.TRYWAIT P0, [R11+URZ], R10 ;  /* 0x0000000a0b0075a7 */ /* 0x000326000800017f */
[----:B----4-:R-:W-:Y:S05]  /*9170*/  @!P0 NANOSLEEP.SYNCS 0x989680 ;  /* 0x009896800000895d */ /* 0x010fea0003900000 */
[----:B------:R-:W4:Y:S02]  /*9180*/  @!P0 SYNCS.PHASECHK.TRANS64 P0, [R11+URZ], R10 ;  /* 0x0000000a0b0085a7 */ /* 0x000f24000800007f */
[----:B----4-:R-:W-:Y:S05]  /*9190*/  @!P0 BRA `(.L_x_17) ;  /* 0xfffffffc00ec8947 */ /* 0x010fea000383ffff */
[----:B------:R-:W-:Y:S05]  /*91a0*/  BRA `(.L_x_16) ;  /* 0xffffff8000f07947 */ /* 0x000fea000383ffff */
.L_x_23:
[----:B-1----:R-:W-:-:S04]  /*91b0*/  IMAD.U32 R140, RZ, RZ, UR12 ;  /* 0x0000000cff8c7e24 */ /* 0x002fc8000f8e00ff */
[----:B------:R1:W4:Y:S03]  /*91c0*/  SYNCS.PHASECHK.TRANS64.TRYWAIT P0, [R140+URZ], R11 ;  /* 0x0000000b8c0075a7 */ /* 0x000326000800017f */
[----:B----4-:R-:W-:Y:S05]  /*91d0*/  @!P0 NANOSLEEP.SYNCS 0x989680 ;  /* 0x009896800000895d */ /* 0x010fea0003900000 */
[----:B------:R-:W4:Y:S02]  /*91e0*/  @!P0 SYNCS.PHASECHK.TRANS64 P0, [R140+URZ], R11 ;  /* 0x0000000b8c0085a7 */ /* 0x000f24000800007f */
[----:B----4-:R-:W-:Y:S05]  /*91f0*/  @!P0 BRA `(.L_x_23) ;  /* 0xfffffffc00ec8947 */ /* 0x010fea000383ffff */
[----:B------:R-:W-:Y:S05]  /*9200*/  BRA `(.L_x_22) ;  /* 0xffffff8c00207947 */ /* 0x000fea000383ffff */
.L_x_170:
[----:B------:R-:W-:Y:S01]  /*9210*/  BSSY B1, `(.L_x_191) ;  /* 0x0000006000017945 */ /* 0x000fe20003800000 */
[----:B------:R-:W-:-:S07]  /*9220*/  IMAD.MOV.U32 R7, RZ, RZ, -0x1 ;  /* 0xffffffffff077424 */ /* 0x000fce00078e00ff */
[----:B------:R-:W-:Y:S05]  /*9230*/  WARPSYNC.COLLECTIVE R7, `(.L_x_192) ;  /* 0x00000000070c7348 */ /* 0x000fea0003c00000 */
[----:B------:R-:W-:Y:S02]  /*9240*/  ELECT P1, UR62, PT ;  /* 0x00000000003e782f */ /* 0x000fe40003820000 */
[----:B------:R-:W-:Y:S01]  /*9250*/  MOV R7, UR62 ;  /* 0x0000003e00077c02 */ /* 0x000fe20008000f00 */
[----:B------:R-:W-:Y:S10]  /*9260*/  ENDCOLLECTIVE ;  /* 0x000000000000791b */ /* 0x000ff40003800000 */
.L_x_192:
[----:B------:R-:W-:Y:S05]  /*9270*/  BSYNC B1 ;  /* 0x0000000000017941 */ /* 0x000fea0003800000 */
.L_x_191:
[----:B------:R-:W-:Y:S05]  /*9280*/  BRA `(.L_x_193) ;  /* 0xfffffff000287947 */ /* 0x000fea000383ffff */
.L_x_173:
[----:B-1----:R1:W2:Y:S02]  /*9290*/  SYNCS.PHASECHK.TRANS64.TRYWAIT P1, [R19+URZ+0x28], R10 ;  /* 0x0000280a130075a7 */ /* 0x0022a4000802017f */
[----:B--2---:R-:W-:Y:S05]  /*92a0*/  @!P1 NANOSLEEP.SYNCS 0x989680 ;  /* 0x009896800000995d */ /* 0x004fea0003900000 */
[----:B------:R-:W2:Y:S02]  /*92b0*/  @!P1 SYNCS.PHASECHK.TRANS64 P1, [R19+URZ+0x28], R10 ;  /* 0x0000280a130095a7 */ /* 0x000ea4000802007f */
[----:B--2---:R-:W-:Y:S05]  /*92c0*/  @!P1 BRA `(.L_x_173) ;  /* 0xfffffffc00f09947 */ /* 0x004fea000383ffff */
[----:B------:R-:W-:Y:S05]  /*92d0*/  BRA `(.L_x_194) ;  /* 0xfffffff0005c7947 */ /* 0x000fea000383ffff */
.L_x_182:
[----:B------:R-:W-:Y:S01]  /*92e0*/  BSSY B0, `(.L_x_195) ;  /* 0x0000006000007945 */ /* 0x000fe20003800000 */
[----:B------:R-:W-:-:S07]  /*92f0*/  IMAD.MOV.U32 R7, RZ, RZ, -0x1 ;  /* 0xffffffffff077424 */ /* 0x000fce00078e00ff */
[----:B------:R-:W-:Y:S05]  /*9300*/  WARPSYNC.COLLECTIVE R7, `(.L_x_196) ;  /* 0x00000000070c7348 */ /* 0x000fea0003c00000 */
[----:B------:R-:W-:Y:S02]  /*9310*/  ELECT P1, UR62, PT ;  /* 0x00000000003e782f */ /* 0x000fe40003820000 */
[----:B------:R-:W-:Y:S01]  /*9320*/  MOV R7, UR62 ;  /* 0x0000003e00077c02 */ /* 0x000fe20008000f00 */
[----:B------:R-:W-:Y:S10]  /*9330*/  ENDCOLLECTIVE ;  /* 0x000000000000791b */ /* 0x000ff40003800000 */
.L_x_196:
[----:B------:R-:W-:Y:S05]  /*9340*/  BSYNC B0 ;  /* 0x0000000000007941 */ /* 0x000fea0003800000 */
.L_x_195:
[----:B------:R-:W-:Y:S01]  /*9350*/  PLOP3.LUT P0, PT, P1, PT, PT, 0x80, 0x0 ;  /* 0x000000000000781c */ /* 0x000fe20000f0f070 */
[----:B------:R-:W-:-:S12]  /*9360*/  BRA `(.L_x_197) ;  /* 0xfffffff800a07947 */ /* 0x000fd8000383ffff */
.L_x_186:
[----:B0-----:R0:W1:Y:S02]  /*9370*/  SYNCS.PHASECHK.TRANS64.TRYWAIT P0, [R6+URZ], R3 ;  /* 0x00000003060075a7 */ /* 0x001064000800017f */
[----:B-1----:R-:W-:Y:S05]  /*9380*/  @!P0 NANOSLEEP.SYNCS 0x989680 ;  /* 0x009896800000895d */ /* 0x002fea0003900000 */
[----:B------:R-:W1:Y:S02]  /*9390*/  @!P0 SYNCS.PHASECHK.TRANS64 P0, [R6+URZ], R3 ;  /* 0x00000003060085a7 */ /* 0x000e64000800007f */
[----:B-1----:R-:W-:Y:S05]  /*93a0*/  @!P0 BRA `(.L_x_186) ;  /* 0xfffffffc00f08947 */ /* 0x002fea000383ffff */
[----:B------:R-:W-:Y:S05]  /*93b0*/  BRA `(.L_x_198) ;  /* 0xfffffff800e07947 */ /* 0x000fea000383ffff */
.L_x_187:
[----:B0-----:R0:W1:Y:S02]  /*93c0*/  SYNCS.PHASECHK.TRANS64.TRYWAIT P0, [R7+URZ], R4 ;  /* 0x00000004070075a7 */ /* 0x001064000800017f */
[----:B-1----:R-:W-:Y:S05]  /*93d0*/  @!P0 NANOSLEEP.SYNCS 0x989680 ;  /* 0x009896800000895d */ /* 0x002fea0003900000 */
[----:B------:R-:W1:Y:S02]  /*93e0*/  @!P0 SYNCS.PHASECHK.TRANS64 P0, [R7+URZ], R4 ;  /* 0x00000004070085a7 */ /* 0x000e64000800007f */
[----:B-1----:R-:W-:Y:S05]  /*93f0*/  @!P0 BRA `(.L_x_187) ;  /* 0xfffffffc00f08947 */ /* 0x002fea000383ffff */
[----:B------:R-:W-:Y:S05]  /*9400*/  BRA `(.L_x_199) ;  /* 0xfffffff800f07947 */ /* 0x000fea000383ffff */
.L_x_188:
[----:B0-----:R0:W1:Y:S02]  /*9410*/  SYNCS.PHASECHK.TRANS64.TRYWAIT P0, [R10+URZ], R5 ;  /* 0x000000050a0075a7 */ /* 0x001064000800017f */
[----:B-1----:R-:W-:Y:S05]  /*9420*/  @!P0 NANOSLEEP.SYNCS 0x989680 ;  /* 0x009896800000895d */ /* 0x002fea0003900000 */
[----:B------:R-:W1:Y:S02]  /*9430*/  @!P0 SYNCS.PHASECHK.TRANS64 P0, [R10+URZ], R5 ;  /* 0x000000050a0085a7 */ /* 0x000e64000800007f */
[----:B-1----:R-:W-:Y:S05]  /*9440*/  @!P0 BRA `(.L_x_188) ;  /* 0xfffffffc00f08947 */ /* 0x002fea000383ffff */
[----:B------:R-:W-:Y:S05]  /*9450*/  BRA `(.L_x_200) ;  /* 0xfffffffc00007947 */ /* 0x000fea000383ffff */
.L_x_189:
[----:B-1----:R1:W2:Y:S02]  /*9460*/  SYNCS.PHASECHK.TRANS64.TRYWAIT P0, [R11+URZ], R6 ;  /* 0x000000060b0075a7 */ /* 0x0022a4000800017f */
[----:B--2---:R-:W-:Y:S05]  /*9470*/  @!P0 NANOSLEEP.SYNCS 0x989680 ;  /* 0x009896800000895d */ /* 0x004fea0003900000 */
[----:B------:R-:W2:Y:S02]  /*9480*/  @!P0 SYNCS.PHASECHK.TRANS64 P0, [R11+URZ], R6 ;  /* 0x000000060b0085a7 */ /* 0x000ea4000800007f */
[----:B--2---:R-:W-:Y:S05]  /*9490*/  @!P0 BRA `(.L_x_189) ;  /* 0xfffffffc00f08947 */ /* 0x004fea000383ffff */
[----:B------:R-:W-:Y:S05]  /*94a0*/  BRA `(.L_x_201) ;  /* 0xfffffffc00087947 */ /* 0x000fea000383ffff */
.L_x_202:
[----:B------:R-:W-:-:S00]  /*94b0*/  BRA `(.L_x_202) ;  /* 0xfffffffc00fc7947 */ /* 0x000fc0000383ffff */
[----:B------:R-:W-:-:S00]  /*94c0*/  NOP ;  /* 0x0000000000007918 */ /* 0x000fc00000000000 */
        /* <DEDUP_REMOVED lines=11> */
.L_x_203:


//--------------------- .nv.shared._ZN7cutlass13device_kernelINS_4gemm6kernel13GemmUniversalIN4cute5tupleIJiiiiEEENS1_10collective13CollectiveMmaINS1_37MainloopSm90TmaGmmaWarpSpecializedFP8ILi5ENS5_IJNS4_1CILi1EEESB_SB_EEENS1_35KernelTmaWarpSpecializedCooperativeEEENS5_IJNSA_ILi128EEESF_NSA_ILi32EEEEEENS_12float_e5m2_tENS5_IJlSB_lEEESI_SJ_NS4_8TiledMMAINS4_8MMA_AtomIJNS4_4SM904GMMA31MMA_64x128x32_F32E5M2E5M2_SS_TNILNSN_7ScaleInE1ELSP_1EEEEEENS4_6LayoutINS5_IJNSA_ILi2EEESB_SB_EEENS5_IJSB_NSA_ILi0EEESV_EEEEENS5_IJNS4_10UnderscoreESY_SY_EEEEENS4_13SM90_TMA_LOADENS4_14ComposedLayoutINS4_7SwizzleILi1ELi4ELi3EEENS4_18smem_ptr_flag_bitsILi8EEENSS_INS5_IJNSA_ILi8EEESG_EEENS5_IJSG_SB_EEEEEEEvNS4_8identityES11_S1B_vS1C_EENS_8epilogue10collective6detail29Sm90TmaWarpSpecializedAdapterINS1F_15DefaultEpilogueISI_SJ_SJ_NS1E_6thread17LinearCombinationISI_Li1EffLNS1J_9ScaleType4KindE0ELNS_15FloatRoundStyleE2ESI_EENS1_15EpilogueDefaultEEEEEvvEEEEvNT_6ParamsE --------------------------
	.section	.nv.shared._ZN7cutlass13device_kernelINS_4gemm6kernel13GemmUniversalIN4cute5tupleIJiiiiEEENS1_10collective13CollectiveMmaINS1_37MainloopSm90TmaGmmaWarpSpecializedFP8ILi5ENS5_IJNS4_1CILi1EEESB_SB_EEENS1_35KernelTmaWarpSpecializedCooperativeEEENS5_IJNSA_ILi128EEESF_NSA_ILi32EEEEEENS_12float_e5m2_tENS5_IJlSB_lEEESI_SJ_NS4_8TiledMMAINS4_8MMA_AtomIJNS4_4SM904GMMA31MMA_64x128x32_F32E5M2E5M2_SS_TNILNSN_7ScaleInE1ELSP_1EEEEEENS4_6LayoutINS5_IJNSA_ILi2EEESB_SB_EEENS5_IJSB_NSA_ILi0EEESV_EEEEENS5_IJNS4_10UnderscoreESY_SY_EEEEENS4_13SM90_TMA_LOADENS4_14ComposedLayoutINS4_7SwizzleILi1ELi4ELi3EEENS4_18smem_ptr_flag_bitsILi8EEENSS_INS5_IJNSA_ILi8EEESG_EEENS5_IJSG_SB_EEEEEEEvNS4_8identityES11_S1B_vS1C_EENS_8epilogue10collective6detail29Sm90TmaWarpSpecializedAdapterINS1F_15DefaultEpilogueISI_SJ_SJ_NS1E_6thread17LinearCombinationISI_Li1EffLNS1J_9ScaleType4KindE0ELNS_15FloatRoundStyleE2ESI_EENS1_15EpilogueDefaultEEEEEvvEEEEvNT_6ParamsE,"aw",@nobits
	.sectionflags	@""
	.align	16
	.zero		1024


//--------------------- .nv.shared.reserved.0     --------------------------
	.section	.nv.shared.reserved.0,"aw",@nobits
	.weak		__nv_reservedSMEM_offset_0_alias
	.size		__nv_reservedSMEM_offset_0_alias, 0, 0
	.other		__nv_reservedSMEM_offset_0_alias,@"STO_CUDA_RESERVED_SHARED STV_DEFAULT"
__nv_reservedSMEM_offset_0_alias:
	.zero		0


//--------------------- .nv.global                --------------------------
	.section	.nv.global,"aw",@nobits
.nv.global:
	.type		_ZN40_INTERNAL_5e57c188_4_k_cu_c0515f43_286454cute1_E,@object
	.size		_ZN40_INTERNAL_5e57c188_4_k_cu_c0515f43_286454cute1_E,(_ZN40_INTERNAL_5e57c188_4_k_cu_c0515f43_286454cuda3std3__45__cpo6cbeginE - _ZN40_INTERNAL_5e57c188_4_k_cu_c0515f43_286454cute1_E)
_ZN40_INTERNAL_5e57c188_4_k_cu_c0515f43_286454cute1_E:
	.zero		1
	.type		_ZN40_INTERNAL_5e57c188_4_k_cu_c0515f43_286454cuda3std3__45__cpo6cbeginE,@object
	.size		_ZN40_INTERNAL_5e57c188_4_k_cu_c0515f43_286454cuda3std3__45__cpo6cbeginE,(_ZN40_INTERNAL_5e57c188_4_k_cu_c0515f43_286454cuda3std3__48in_placeE - _ZN40_INTERNAL_5e57c188_4_k_cu_c0515f43_286454cuda3std3__45__cpo6cbeginE)
_ZN40_INTERNAL_5e57c188_4_k_cu_c0515f43_286454cuda3std3__45__cpo6cbeginE:
	.zero		1
	.type		_ZN40_INTERNAL_5e57c188_4_k_cu_c0515f43_286454cuda3std3__48in_placeE,@object
	.size		_ZN40_INTERNAL_5e57c188_4_k_cu_c0515f43_286454cuda3std3__48in_placeE,(_ZN40_INTERNAL_5e57c188_4_k_cu_c0515f43_286454cuda3std6ranges3__45__cpo9iter_moveE - _ZN40_INTERNAL_5e57c188_4_k_cu_c0515f43_286454cuda3std3__48in_placeE)
_ZN40_INTERNAL_5e57c188_4_k_cu_c0515f43_286454cuda3std3__48in_placeE:
	.zero		1
	.type		_ZN40_INTERNAL_5e57c188_4_k_cu_c0515f43_286454cuda3std6ranges3__45__cpo9iter_moveE,@object
	.size		_ZN40_INTERNAL_5e57c188_4_k_cu_c0515f43_286454cuda3std6ranges3__45__cpo9iter_moveE,(_ZN40_INTERNAL_5e57c188_4_k_cu_c0515f43_286454cuda3std3__45__cpo5beginE - _ZN40_INTERNAL_5e57c188_4_k_cu_c0515f43_286454cuda3std6ranges3__45__cpo9iter_moveE)
_ZN40_INTERNAL_5e57c188_4_k_cu_c0515f43_286454cuda3std6ranges3__45__cpo9iter_moveE:
	.zero		1
	.type		_ZN40_INTERNAL_5e57c188_4_k_cu_c0515f43_286454cuda3std3__45__cpo5beginE,@object
	.size		_ZN40_INTERNAL_5e57c188_4_k_cu_c0515f43_286454cuda3std3__45__cpo5beginE,(_ZN40_INTERNAL_5e57c188_4_k_cu_c0515f43_286454cuda3std3__442_GLOBAL__N__5e57c188_4_k_cu_c0515f43_286456ignoreE - _ZN40_INTERNAL_5e57c188_4_k_cu_c0515f43_286454cuda3std3__45__cpo5beginE)
_ZN40_INTERNAL_5e57c188_4_k_cu_c0515f43_286454cuda3std3__45__cpo5beginE:
	.zero		1
	.type		_ZN40_INTERNAL_5e57c188_4_k_cu_c0515f43_286454cuda3std3__442_GLOBAL__N__5e57c188_4_k_cu_c0515f43_286456ignoreE,@object
	.size		_ZN40_INTERNAL_5e57c188_4_k_cu_c0515f43_286454cuda3std3__442_GLOBAL__N__5e57c188_4_k_cu_c0515f43_286456ignoreE,(_ZN40_INTERNAL_5e57c188_4_k_cu_c0515f43_286454cute7productE - _ZN40_INTERNAL_5e57c188_4_k_cu_c0515f43_286454cuda3std3__442_GLOBAL__N__5e57c188_4_k_cu_c0515f43_286456ignoreE)
_ZN40_INTERNAL_5e57c188_4_k_cu_c0515f43_286454cuda3std3__442_GLOBAL__N__5e57c188_4_k_cu_c0515f43_286456ignoreE:
	.zero		1
	.type		_ZN40_INTERNAL_5e57c188_4_k_cu_c0515f43_286454cute7productE,@object
	.size		_ZN40_INTERNAL_5e57c188_4_k_cu_c0515f43_286454cute7productE,(_ZN40_INTERNAL_5e57c188_4_k_cu_c0515f43_286454cuda3std3__45__cpo3endE - _ZN40_INTERNAL_5e57c188_4_k_cu_c0515f43_286454cute7productE)
_ZN40_INTERNAL_5e57c188_4_k_cu_c0515f43_286454cute7productE:
	.zero		1
	.type		_ZN40_INTERNAL_5e57c188_4_k_cu_c0515f43_286454cuda3std3__45__cpo3endE,@object
	.size		_ZN40_INTERNAL_5e57c188_4_k_cu_c0515f43_286454cuda3std3__45__cpo3endE,(_ZN40_INTERNAL_5e57c188_4_k_cu_c0515f43_286454cuda3std3__419piecewise_constructE - _ZN40_INTERNAL_5e57c188_4_k_cu_c0515f43_286454cuda3std3__45__cpo3endE)
_ZN40_INTERNAL_5e57c188_4_k_cu_c0515f43_286454cuda3std3__45__cpo3endE:
	.zero		1
	.type		_ZN40_INTERNAL_5e57c188_4_k_cu_c0515f43_286454cuda3std3__419piecewise_constructE,@object
	.size		_ZN40_INTERNAL_5e57c188_4_k_cu_c0515f43_286454cuda3std3__419piecewise_constructE,(_ZN40_INTERNAL_5e57c188_4_k_cu_c0515f43_286454cuda3std3__45__cpo4cendE - _ZN40_INTERNAL_5e57c188_4_k_cu_c0515f43_286454cuda3std3__419piecewise_constructE)
_ZN40_INTERNAL_5e57c188_4_k_cu_c0515f43_286454cuda3std3__419piecewise_constructE:
	.zero		1
	.type		_ZN40_INTERNAL_5e57c188_4_k_cu_c0515f43_286454cuda3std3__45__cpo4cendE,@object
	.size		_ZN40_INTERNAL_5e57c188_4_k_cu_c0515f43_286454cuda3std3__45__cpo4cendE,(_ZN40_INTERNAL_5e57c188_4_k_cu_c0515f43_286454cuda3std6ranges3__45__cpo4swapE - _ZN40_INTERNAL_5e57c188_4_k_cu_c0515f43_286454cuda3std3__45__cpo4cendE)
_ZN40_INTERNAL_5e57c188_4_k_cu_c0515f43_286454cuda3std3__45__cpo4cendE:
	.zero		1
	.type		_ZN40_INTERNAL_5e57c188_4_k_cu_c0515f43_286454cuda3std6ranges3__45__cpo4swapE,@object
	.size		_ZN40_INTERNAL_5e57c188_4_k_cu_c0515f43_286454cuda3std6ranges3__45__cpo4swapE,(.L_7 - _ZN40_INTERNAL_5e57c188_4_k_cu_c0515f43_286454cuda3std6ranges3__45__cpo4swapE)
_ZN40_INTERNAL_5e57c188_4_k_cu_c0515f43_286454cuda3std6ranges3__45__cpo4swapE:
	.zero		1
.L_7:


//--------------------- .nv.constant0._ZN7cutlass13device_kernelINS_4gemm6kernel13GemmUniversalIN4cute5tupleIJiiiiEEENS1_10collective13CollectiveMmaINS1_37MainloopSm90TmaGmmaWarpSpecializedFP8ILi5ENS5_IJNS4_1CILi1EEESB_SB_EEENS1_35KernelTmaWarpSpecializedCooperativeEEENS5_IJNSA_ILi128EEESF_NSA_ILi32EEEEEENS_12float_e5m2_tENS5_IJlSB_lEEESI_SJ_NS4_8TiledMMAINS4_8MMA_AtomIJNS4_4SM904GMMA31MMA_64x128x32_F32E5M2E5M2_SS_TNILNSN_7ScaleInE1ELSP_1EEEEEENS4_6LayoutINS5_IJNSA_ILi2EEESB_SB_EEENS5_IJSB_NSA_ILi0EEESV_EEEEENS5_IJNS4_10UnderscoreESY_SY_EEEEENS4_13SM90_TMA_LOADENS4_14ComposedLayoutINS4_7SwizzleILi1ELi4ELi3EEENS4_18smem_ptr_flag_bitsILi8EEENSS_INS5_IJNSA_ILi8EEESG_EEENS5_IJSG_SB_EEEEEEEvNS4_8identityES11_S1B_vS1C_EENS_8epilogue10collective6detail29Sm90TmaWarpSpecializedAdapterINS1F_15DefaultEpilogueISI_SJ_SJ_NS1E_6thread17LinearCombinationISI_Li1EffLNS1J_9ScaleType4KindE0ELNS_15FloatRoundStyleE2ESI_EENS1_15EpilogueDefaultEEEEEvvEEEEvNT_6ParamsE --------------------------
	.section	.nv.constant0._ZN7cutlass13device_kernelINS_4gemm6kernel13GemmUniversalIN4cute5tupleIJiiiiEEENS1_10collective13CollectiveMmaINS1_37MainloopSm90TmaGmmaWarpSpecializedFP8ILi5ENS5_IJNS4_1CILi1EEESB_SB_EEENS1_35KernelTmaWarpSpecializedCooperativeEEENS5_IJNSA_ILi128EEESF_NSA_ILi32EEEEEENS_12float_e5m2_tENS5_IJlSB_lEEESI_SJ_NS4_8TiledMMAINS4_8MMA_AtomIJNS4_4SM904GMMA31MMA_64x128x32_F32E5M2E5M2_SS_TNILNSN_7ScaleInE1ELSP_1EEEEEENS4_6LayoutINS5_IJNSA_ILi2EEESB_SB_EEENS5_IJSB_NSA_ILi0EEESV_EEEEENS5_IJNS4_10UnderscoreESY_SY_EEEEENS4_13SM90_TMA_LOADENS4_14ComposedLayoutINS4_7SwizzleILi1ELi4ELi3EEENS4_18smem_ptr_flag_bitsILi8EEENSS_INS5_IJNSA_ILi8EEESG_EEENS5_IJSG_SB_EEEEEEEvNS4_8identityES11_S1B_vS1C_EENS_8epilogue10collective6detail29Sm90TmaWarpSpecializedAdapterINS1F_15DefaultEpilogueISI_SJ_SJ_NS1E_6thread17LinearCombinationISI_Li1EffLNS1J_9ScaleType4KindE0ELNS_15FloatRoundStyleE2ESI_EENS1_15EpilogueDefaultEEEEEvvEEEEvNT_6ParamsE,"a",@progbits
	.sectionflags	@""
	.align	4
.nv.constant0._ZN7cutlass13device_kernelINS_4gemm6kernel13GemmUniversalIN4cute5tupleIJiiiiEEENS1_10collective13CollectiveMmaINS1_37MainloopSm90TmaGmmaWarpSpecializedFP8ILi5ENS5_IJNS4_1CILi1EEESB_SB_EEENS1_35KernelTmaWarpSpecializedCooperativeEEENS5_IJNSA_ILi128EEESF_NSA_ILi32EEEEEENS_12float_e5m2_tENS5_IJlSB_lEEESI_SJ_NS4_8TiledMMAINS4_8MMA_AtomIJNS4_4SM904GMMA31MMA_64x128x32_F32E5M2E5M2_SS_TNILNSN_7ScaleInE1ELSP_1EEEEEENS4_6LayoutINS5_IJNSA_ILi2EEESB_SB_EEENS5_IJSB_NSA_ILi0EEESV_EEEEENS5_IJNS4_10UnderscoreESY_SY_EEEEENS4_13SM90_TMA_LOADENS4_14ComposedLayoutINS4_7SwizzleILi1ELi4ELi3EEENS4_18smem_ptr_flag_bitsILi8EEENSS_INS5_IJNSA_ILi8EEESG_EEENS5_IJSG_SB_EEEEEEEvNS4_8identityES11_S1B_vS1C_EENS_8epilogue10collective6detail29Sm90TmaWarpSpecializedAdapterINS1F_15DefaultEpilogueISI_SJ_SJ_NS1E_6thread17LinearCombinationISI_Li1EffLNS1J_9ScaleType4KindE0ELNS_15FloatRoundStyleE2ESI_EENS1_15EpilogueDefaultEEEEEvvEEEEvNT_6ParamsE:
	.zero		1664


//--------------------- SYMBOLS --------------------------

	.type		.nv.reservedSmem.offset0,@object
	.size		.nv.reservedSmem.offset0,0x4
